//
// Generated by NVIDIA NVVM Compiler
//
// Compiler Build ID: CL-36424714
// Cuda compilation tools, release 13.0, V13.0.88
// Based on NVVM 20.0.0
//

.version 9.0
.target sm_100
.address_size 64

	// .globl	_Z18cache_dedispersionPfS_S_iiffi
// _ZZ16dedisperse_loop1PKfPfPKijjiiE6delays has been demoted
// _ZZ16dedisperse_loop3PKfPfPKijjiiE6delays has been demoted
.extern .shared .align 16 .b8 vector[];

.visible .entry _Z18cache_dedispersionPfS_S_iiffi(
	.param .u64 .ptr .align 1 _Z18cache_dedispersionPfS_S_iiffi_param_0,
	.param .u64 .ptr .align 1 _Z18cache_dedispersionPfS_S_iiffi_param_1,
	.param .u64 .ptr .align 1 _Z18cache_dedispersionPfS_S_iiffi_param_2,
	.param .u32 _Z18cache_dedispersionPfS_S_iiffi_param_3,
	.param .u32 _Z18cache_dedispersionPfS_S_iiffi_param_4,
	.param .f32 _Z18cache_dedispersionPfS_S_iiffi_param_5,
	.param .f32 _Z18cache_dedispersionPfS_S_iiffi_param_6,
	.param .u32 _Z18cache_dedispersionPfS_S_iiffi_param_7
)
{
	.reg .pred 	%p<8>;
	.reg .b32 	%r<75>;
	.reg .b32 	%f<205>;
	.reg .b64 	%rd<46>;

	ld.param.u64 	%rd7, [_Z18cache_dedispersionPfS_S_iiffi_param_1];
	ld.param.u64 	%rd8, [_Z18cache_dedispersionPfS_S_iiffi_param_2];
	ld.param.u32 	%r28, [_Z18cache_dedispersionPfS_S_iiffi_param_4];
	ld.param.f32 	%f59, [_Z18cache_dedispersionPfS_S_iiffi_param_5];
	ld.param.f32 	%f60, [_Z18cache_dedispersionPfS_S_iiffi_param_6];
	ld.param.u32 	%r29, [_Z18cache_dedispersionPfS_S_iiffi_param_7];
	cvta.to.global.u64 	%rd1, %rd7;
	cvta.to.global.u64 	%rd2, %rd8;
	mov.u32 	%r1, %ctaid.x;
	mov.u32 	%r30, %ntid.x;
	mul.lo.s32 	%r31, %r1, %r30;
	shl.b32 	%r2, %r31, 3;
	mov.u32 	%r3, %tid.x;
	add.s32 	%r4, %r2, %r3;
	mov.u32 	%r5, %ctaid.y;
	mov.u32 	%r32, %ntid.y;
	mov.u32 	%r6, %tid.y;
	mad.lo.s32 	%r33, %r5, %r32, %r6;
	cvt.rn.f32.u32 	%f61, %r33;
	fma.rn.f32 	%f1, %f60, %f61, %f59;
	setp.lt.s32 	%p1, %r28, 1;
	mov.f32 	%f189, 0f00000000;
	mov.f32 	%f190, %f189;
	mov.f32 	%f191, %f189;
	mov.f32 	%f192, %f189;
	mov.f32 	%f193, %f189;
	mov.f32 	%f194, %f189;
	mov.f32 	%f195, %f189;
	mov.f32 	%f196, %f189;
	@%p1 bra 	$L__BB0_9;
	ld.param.u32 	%r65, [_Z18cache_dedispersionPfS_S_iiffi_param_3];
	add.s32 	%r7, %r29, %r65;
	setp.lt.u32 	%p2, %r28, 4;
	mov.b32 	%r69, 0;
	mov.f32 	%f189, 0f00000000;
	@%p2 bra 	$L__BB0_4;
	ld.param.u32 	%r66, [_Z18cache_dedispersionPfS_S_iiffi_param_3];
	and.b32  	%r35, %r28, 2147483644;
	neg.s32 	%r74, %r35;
	add.s64 	%rd45, %rd2, 8;
	add.s32 	%r36, %r3, %r29;
	add.s32 	%r37, %r36, %r66;
	add.s32 	%r73, %r37, %r2;
	shl.b32 	%r38, %r29, 1;
	add.s32 	%r39, %r4, %r38;
	shl.b32 	%r40, %r66, 1;
	add.s32 	%r72, %r39, %r40;
	mad.lo.s32 	%r71, %r7, 3, %r4;
	mov.f32 	%f189, 0f00000000;
	mov.u32 	%r70, %r4;
	mov.f32 	%f190, %f189;
	mov.f32 	%f191, %f189;
	mov.f32 	%f192, %f189;
	mov.f32 	%f193, %f189;
	mov.f32 	%f194, %f189;
	mov.f32 	%f195, %f189;
	mov.f32 	%f196, %f189;
$L__BB0_3:
	.pragma "nounroll";
	and.b32  	%r69, %r28, 2147483644;
	cvt.rn.f32.s32 	%f64, %r70;
	ld.global.f32 	%f65, [%rd45+-8];
	fma.rn.f32 	%f66, %f1, %f65, %f64;
	cvt.rzi.s32.f32 	%r41, %f66;
	mul.wide.s32 	%rd9, %r41, 4;
	add.s64 	%rd10, %rd1, %rd9;
	ld.global.f32 	%f67, [%rd10];
	add.f32 	%f68, %f67, %f196;
	ld.global.f32 	%f69, [%rd10+16];
	add.f32 	%f70, %f69, %f195;
	ld.global.f32 	%f71, [%rd10+32];
	add.f32 	%f72, %f71, %f194;
	ld.global.f32 	%f73, [%rd10+48];
	add.f32 	%f74, %f73, %f193;
	ld.global.f32 	%f75, [%rd10+64];
	add.f32 	%f76, %f75, %f192;
	ld.global.f32 	%f77, [%rd10+80];
	add.f32 	%f78, %f77, %f191;
	ld.global.f32 	%f79, [%rd10+96];
	add.f32 	%f80, %f79, %f190;
	ld.global.f32 	%f81, [%rd10+112];
	add.f32 	%f82, %f81, %f189;
	cvt.rn.f32.s32 	%f83, %r73;
	ld.global.f32 	%f84, [%rd45+-4];
	fma.rn.f32 	%f85, %f1, %f84, %f83;
	cvt.rzi.s32.f32 	%r42, %f85;
	mul.wide.s32 	%rd11, %r42, 4;
	add.s64 	%rd12, %rd1, %rd11;
	ld.global.f32 	%f86, [%rd12];
	add.f32 	%f87, %f86, %f68;
	ld.global.f32 	%f88, [%rd12+16];
	add.f32 	%f89, %f88, %f70;
	ld.global.f32 	%f90, [%rd12+32];
	add.f32 	%f91, %f90, %f72;
	ld.global.f32 	%f92, [%rd12+48];
	add.f32 	%f93, %f92, %f74;
	ld.global.f32 	%f94, [%rd12+64];
	add.f32 	%f95, %f94, %f76;
	ld.global.f32 	%f96, [%rd12+80];
	add.f32 	%f97, %f96, %f78;
	ld.global.f32 	%f98, [%rd12+96];
	add.f32 	%f99, %f98, %f80;
	ld.global.f32 	%f100, [%rd12+112];
	add.f32 	%f101, %f100, %f82;
	cvt.rn.f32.s32 	%f102, %r72;
	ld.global.f32 	%f103, [%rd45];
	fma.rn.f32 	%f104, %f1, %f103, %f102;
	cvt.rzi.s32.f32 	%r43, %f104;
	mul.wide.s32 	%rd13, %r43, 4;
	add.s64 	%rd14, %rd1, %rd13;
	ld.global.f32 	%f105, [%rd14];
	add.f32 	%f106, %f105, %f87;
	ld.global.f32 	%f107, [%rd14+16];
	add.f32 	%f108, %f107, %f89;
	ld.global.f32 	%f109, [%rd14+32];
	add.f32 	%f110, %f109, %f91;
	ld.global.f32 	%f111, [%rd14+48];
	add.f32 	%f112, %f111, %f93;
	ld.global.f32 	%f113, [%rd14+64];
	add.f32 	%f114, %f113, %f95;
	ld.global.f32 	%f115, [%rd14+80];
	add.f32 	%f116, %f115, %f97;
	ld.global.f32 	%f117, [%rd14+96];
	add.f32 	%f118, %f117, %f99;
	ld.global.f32 	%f119, [%rd14+112];
	add.f32 	%f120, %f119, %f101;
	cvt.rn.f32.s32 	%f121, %r71;
	ld.global.f32 	%f122, [%rd45+4];
	fma.rn.f32 	%f123, %f1, %f122, %f121;
	cvt.rzi.s32.f32 	%r44, %f123;
	mul.wide.s32 	%rd15, %r44, 4;
	add.s64 	%rd16, %rd1, %rd15;
	ld.global.f32 	%f124, [%rd16];
	add.f32 	%f196, %f124, %f106;
	ld.global.f32 	%f125, [%rd16+16];
	add.f32 	%f195, %f125, %f108;
	ld.global.f32 	%f126, [%rd16+32];
	add.f32 	%f194, %f126, %f110;
	ld.global.f32 	%f127, [%rd16+48];
	add.f32 	%f193, %f127, %f112;
	ld.global.f32 	%f128, [%rd16+64];
	add.f32 	%f192, %f128, %f114;
	ld.global.f32 	%f129, [%rd16+80];
	add.f32 	%f191, %f129, %f116;
	ld.global.f32 	%f130, [%rd16+96];
	add.f32 	%f190, %f130, %f118;
	ld.global.f32 	%f131, [%rd16+112];
	add.f32 	%f189, %f131, %f120;
	add.s32 	%r74, %r74, 4;
	add.s64 	%rd45, %rd45, 16;
	shl.b32 	%r45, %r7, 2;
	add.s32 	%r73, %r73, %r45;
	add.s32 	%r72, %r72, %r45;
	add.s32 	%r71, %r71, %r45;
	add.s32 	%r70, %r70, %r45;
	setp.eq.s32 	%p3, %r74, 0;
	@%p3 bra 	$L__BB0_4;
	bra.uni 	$L__BB0_3;
$L__BB0_4:
	and.b32  	%r13, %r28, 3;
	setp.eq.s32 	%p4, %r13, 0;
	@%p4 bra 	$L__BB0_9;
	setp.eq.s32 	%p5, %r13, 1;
	@%p5 bra 	$L__BB0_7;
	mad.lo.s32 	%r46, %r69, %r7, %r4;
	cvt.rn.f32.s32 	%f132, %r46;
	mul.wide.u32 	%rd17, %r69, 4;
	add.s64 	%rd18, %rd2, %rd17;
	ld.global.f32 	%f133, [%rd18];
	fma.rn.f32 	%f134, %f1, %f133, %f132;
	cvt.rzi.s32.f32 	%r47, %f134;
	mul.wide.s32 	%rd19, %r47, 4;
	add.s64 	%rd20, %rd1, %rd19;
	ld.global.f32 	%f135, [%rd20];
	add.f32 	%f136, %f135, %f196;
	ld.global.f32 	%f137, [%rd20+16];
	add.f32 	%f138, %f137, %f195;
	ld.global.f32 	%f139, [%rd20+32];
	add.f32 	%f140, %f139, %f194;
	ld.global.f32 	%f141, [%rd20+48];
	add.f32 	%f142, %f141, %f193;
	ld.global.f32 	%f143, [%rd20+64];
	add.f32 	%f144, %f143, %f192;
	ld.global.f32 	%f145, [%rd20+80];
	add.f32 	%f146, %f145, %f191;
	ld.global.f32 	%f147, [%rd20+96];
	add.f32 	%f148, %f147, %f190;
	ld.global.f32 	%f149, [%rd20+112];
	add.f32 	%f150, %f149, %f189;
	add.s32 	%r48, %r46, %r7;
	cvt.rn.f32.s32 	%f151, %r48;
	ld.global.f32 	%f152, [%rd18+4];
	fma.rn.f32 	%f153, %f1, %f152, %f151;
	cvt.rzi.s32.f32 	%r49, %f153;
	mul.wide.s32 	%rd21, %r49, 4;
	add.s64 	%rd22, %rd1, %rd21;
	ld.global.f32 	%f154, [%rd22];
	add.f32 	%f196, %f154, %f136;
	ld.global.f32 	%f155, [%rd22+16];
	add.f32 	%f195, %f155, %f138;
	ld.global.f32 	%f156, [%rd22+32];
	add.f32 	%f194, %f156, %f140;
	ld.global.f32 	%f157, [%rd22+48];
	add.f32 	%f193, %f157, %f142;
	ld.global.f32 	%f158, [%rd22+64];
	add.f32 	%f192, %f158, %f144;
	ld.global.f32 	%f159, [%rd22+80];
	add.f32 	%f191, %f159, %f146;
	ld.global.f32 	%f160, [%rd22+96];
	add.f32 	%f190, %f160, %f148;
	ld.global.f32 	%f161, [%rd22+112];
	add.f32 	%f189, %f161, %f150;
	add.s32 	%r69, %r69, 2;
$L__BB0_7:
	and.b32  	%r50, %r28, 1;
	setp.eq.b32 	%p6, %r50, 1;
	not.pred 	%p7, %p6;
	@%p7 bra 	$L__BB0_9;
	mad.lo.s32 	%r51, %r69, %r7, %r4;
	cvt.rn.f32.s32 	%f162, %r51;
	mul.wide.u32 	%rd23, %r69, 4;
	add.s64 	%rd24, %rd2, %rd23;
	ld.global.f32 	%f163, [%rd24];
	fma.rn.f32 	%f164, %f1, %f163, %f162;
	cvt.rzi.s32.f32 	%r52, %f164;
	mul.wide.s32 	%rd25, %r52, 4;
	add.s64 	%rd26, %rd1, %rd25;
	ld.global.f32 	%f165, [%rd26];
	add.f32 	%f196, %f165, %f196;
	ld.global.f32 	%f166, [%rd26+16];
	add.f32 	%f195, %f166, %f195;
	ld.global.f32 	%f167, [%rd26+32];
	add.f32 	%f194, %f167, %f194;
	ld.global.f32 	%f168, [%rd26+48];
	add.f32 	%f193, %f168, %f193;
	ld.global.f32 	%f169, [%rd26+64];
	add.f32 	%f192, %f169, %f192;
	ld.global.f32 	%f170, [%rd26+80];
	add.f32 	%f191, %f170, %f191;
	ld.global.f32 	%f171, [%rd26+96];
	add.f32 	%f190, %f171, %f190;
	ld.global.f32 	%f172, [%rd26+112];
	add.f32 	%f189, %f172, %f189;
$L__BB0_9:
	ld.param.u32 	%r67, [_Z18cache_dedispersionPfS_S_iiffi_param_3];
	ld.param.u64 	%rd44, [_Z18cache_dedispersionPfS_S_iiffi_param_0];
	shl.b32 	%r53, %r5, 5;
	add.s32 	%r54, %r53, %r6;
	shl.b32 	%r55, %r1, 5;
	add.s32 	%r56, %r55, %r3;
	mad.lo.s32 	%r57, %r67, %r54, %r56;
	cvta.to.global.u64 	%rd27, %rd44;
	mul.wide.u32 	%rd28, %r57, 4;
	add.s64 	%rd29, %rd27, %rd28;
	st.global.f32 	[%rd29], %f196;
	add.s32 	%r58, %r57, 4;
	mul.wide.u32 	%rd30, %r58, 4;
	add.s64 	%rd31, %rd27, %rd30;
	st.global.f32 	[%rd31], %f195;
	add.s32 	%r59, %r57, 8;
	mul.wide.u32 	%rd32, %r59, 4;
	add.s64 	%rd33, %rd27, %rd32;
	st.global.f32 	[%rd33], %f194;
	add.s32 	%r60, %r57, 12;
	mul.wide.u32 	%rd34, %r60, 4;
	add.s64 	%rd35, %rd27, %rd34;
	st.global.f32 	[%rd35], %f193;
	add.s32 	%r61, %r57, 16;
	mul.wide.u32 	%rd36, %r61, 4;
	add.s64 	%rd37, %rd27, %rd36;
	st.global.f32 	[%rd37], %f192;
	add.s32 	%r62, %r57, 20;
	mul.wide.u32 	%rd38, %r62, 4;
	add.s64 	%rd39, %rd27, %rd38;
	st.global.f32 	[%rd39], %f191;
	add.s32 	%r63, %r57, 24;
	mul.wide.u32 	%rd40, %r63, 4;
	add.s64 	%rd41, %rd27, %rd40;
	st.global.f32 	[%rd41], %f190;
	add.s32 	%r64, %r57, 28;
	mul.wide.u32 	%rd42, %r64, 4;
	add.s64 	%rd43, %rd27, %rd42;
	st.global.f32 	[%rd43], %f189;
	ret;

}
	// .globl	_Z16dedisperse_loop1PKfPfPKijjii
.visible .entry _Z16dedisperse_loop1PKfPfPKijjii(
	.param .u64 .ptr .align 1 _Z16dedisperse_loop1PKfPfPKijjii_param_0,
	.param .u64 .ptr .align 1 _Z16dedisperse_loop1PKfPfPKijjii_param_1,
	.param .u64 .ptr .align 1 _Z16dedisperse_loop1PKfPfPKijjii_param_2,
	.param .u32 _Z16dedisperse_loop1PKfPfPKijjii_param_3,
	.param .u32 _Z16dedisperse_loop1PKfPfPKijjii_param_4,
	.param .u32 _Z16dedisperse_loop1PKfPfPKijjii_param_5,
	.param .u32 _Z16dedisperse_loop1PKfPfPKijjii_param_6
)
{
	.reg .pred 	%p<6>;
	.reg .b32 	%r<206>;
	.reg .b32 	%f<196>;
	.reg .b64 	%rd<78>;
	// demoted variable
	.shared .align 4 .b8 _ZZ16dedisperse_loop1PKfPfPKijjiiE6delays[128];
	ld.param.u64 	%rd3, [_Z16dedisperse_loop1PKfPfPKijjii_param_0];
	ld.param.u64 	%rd5, [_Z16dedisperse_loop1PKfPfPKijjii_param_2];
	ld.param.u32 	%r12, [_Z16dedisperse_loop1PKfPfPKijjii_param_3];
	ld.param.u32 	%r14, [_Z16dedisperse_loop1PKfPfPKijjii_param_5];
	cvta.to.global.u64 	%rd1, %rd5;
	setp.eq.s32 	%p1, %r12, 0;
	mov.f32 	%f164, 0f00000000;
	mov.f32 	%f165, %f164;
	mov.f32 	%f166, %f164;
	mov.f32 	%f167, %f164;
	mov.f32 	%f168, %f164;
	mov.f32 	%f169, %f164;
	mov.f32 	%f170, %f164;
	mov.f32 	%f171, %f164;
	mov.f32 	%f172, %f164;
	mov.f32 	%f173, %f164;
	mov.f32 	%f174, %f164;
	mov.f32 	%f175, %f164;
	mov.f32 	%f176, %f164;
	mov.f32 	%f177, %f164;
	mov.f32 	%f178, %f164;
	mov.f32 	%f179, %f164;
	mov.f32 	%f180, %f164;
	mov.f32 	%f181, %f164;
	mov.f32 	%f182, %f164;
	mov.f32 	%f183, %f164;
	mov.f32 	%f184, %f164;
	mov.f32 	%f185, %f164;
	mov.f32 	%f186, %f164;
	mov.f32 	%f187, %f164;
	mov.f32 	%f188, %f164;
	mov.f32 	%f189, %f164;
	mov.f32 	%f190, %f164;
	mov.f32 	%f191, %f164;
	mov.f32 	%f192, %f164;
	mov.f32 	%f193, %f164;
	mov.f32 	%f194, %f164;
	mov.f32 	%f195, %f164;
	@%p1 bra 	$L__BB1_8;
	ld.param.u32 	%r201, [_Z16dedisperse_loop1PKfPfPKijjii_param_4];
	mov.u32 	%r1, %tid.x;
	mov.u32 	%r2, %ntid.x;
	add.s32 	%r3, %r14, %r201;
	cvta.to.global.u64 	%rd2, %rd3;
	mov.b32 	%r204, 0;
	mov.f32 	%f164, 0f00000000;
	mov.u32 	%r17, %ctaid.y;
	shl.b32 	%r18, %r17, 5;
$L__BB1_2:
	ld.param.u32 	%r203, [_Z16dedisperse_loop1PKfPfPKijjii_param_6];
	setp.gt.u32 	%p2, %r1, 31;
	bar.sync 	0;
	mad.lo.s32 	%r5, %r204, %r203, %r18;
	mul.wide.u32 	%rd6, %r5, 4;
	add.s64 	%rd7, %rd1, %rd6;
	ld.global.nc.u32 	%r6, [%rd7];
	@%p2 bra 	$L__BB1_4;
	add.s32 	%r19, %r5, %r1;
	mul.wide.u32 	%rd8, %r19, 4;
	add.s64 	%rd9, %rd1, %rd8;
	ld.global.nc.u32 	%r20, [%rd9];
	sub.s32 	%r21, %r20, %r6;
	shl.b32 	%r22, %r1, 2;
	mov.u32 	%r23, _ZZ16dedisperse_loop1PKfPfPKijjiiE6delays;
	add.s32 	%r24, %r23, %r22;
	st.shared.u32 	[%r24], %r21;
$L__BB1_4:
	bar.sync 	0;
	ld.shared.u32 	%r25, [_ZZ16dedisperse_loop1PKfPfPKijjiiE6delays+124];
	add.s32 	%r7, %r25, %r2;
	setp.ge.u32 	%p3, %r1, %r7;
	@%p3 bra 	$L__BB1_7;
	mov.u32 	%r26, %ctaid.x;
	mul.lo.s32 	%r27, %r26, %r2;
	mad.lo.s32 	%r28, %r204, %r3, %r27;
	add.s32 	%r8, %r28, %r6;
	mov.u32 	%r205, %r1;
$L__BB1_6:
	add.s32 	%r29, %r8, %r205;
	mul.wide.u32 	%rd10, %r29, 4;
	add.s64 	%rd11, %rd2, %rd10;
	ld.global.nc.f32 	%f99, [%rd11];
	shl.b32 	%r30, %r205, 2;
	mov.u32 	%r31, vector;
	add.s32 	%r32, %r31, %r30;
	st.shared.f32 	[%r32], %f99;
	add.s32 	%r205, %r205, %r2;
	setp.lt.u32 	%p4, %r205, %r7;
	@%p4 bra 	$L__BB1_6;
$L__BB1_7:
	bar.sync 	0;
	ld.shared.u32 	%r33, [_ZZ16dedisperse_loop1PKfPfPKijjiiE6delays];
	ld.shared.u32 	%r34, [_ZZ16dedisperse_loop1PKfPfPKijjiiE6delays+4];
	ld.shared.u32 	%r35, [_ZZ16dedisperse_loop1PKfPfPKijjiiE6delays+8];
	ld.shared.u32 	%r36, [_ZZ16dedisperse_loop1PKfPfPKijjiiE6delays+12];
	add.s32 	%r37, %r33, %r1;
	shl.b32 	%r38, %r37, 2;
	mov.u32 	%r39, vector;
	add.s32 	%r40, %r39, %r38;
	ld.shared.f32 	%f100, [%r40];
	add.f32 	%f195, %f100, %f195;
	add.s32 	%r41, %r34, %r1;
	shl.b32 	%r42, %r41, 2;
	add.s32 	%r43, %r39, %r42;
	ld.shared.f32 	%f101, [%r43];
	add.f32 	%f194, %f101, %f194;
	add.s32 	%r44, %r35, %r1;
	shl.b32 	%r45, %r44, 2;
	add.s32 	%r46, %r39, %r45;
	ld.shared.f32 	%f102, [%r46];
	add.f32 	%f193, %f102, %f193;
	add.s32 	%r47, %r36, %r1;
	shl.b32 	%r48, %r47, 2;
	add.s32 	%r49, %r39, %r48;
	ld.shared.f32 	%f103, [%r49];
	add.f32 	%f192, %f103, %f192;
	ld.shared.u32 	%r50, [_ZZ16dedisperse_loop1PKfPfPKijjiiE6delays+16];
	ld.shared.u32 	%r51, [_ZZ16dedisperse_loop1PKfPfPKijjiiE6delays+20];
	ld.shared.u32 	%r52, [_ZZ16dedisperse_loop1PKfPfPKijjiiE6delays+24];
	ld.shared.u32 	%r53, [_ZZ16dedisperse_loop1PKfPfPKijjiiE6delays+28];
	add.s32 	%r54, %r50, %r1;
	shl.b32 	%r55, %r54, 2;
	add.s32 	%r56, %r39, %r55;
	ld.shared.f32 	%f104, [%r56];
	add.f32 	%f191, %f104, %f191;
	add.s32 	%r57, %r51, %r1;
	shl.b32 	%r58, %r57, 2;
	add.s32 	%r59, %r39, %r58;
	ld.shared.f32 	%f105, [%r59];
	add.f32 	%f190, %f105, %f190;
	add.s32 	%r60, %r52, %r1;
	shl.b32 	%r61, %r60, 2;
	add.s32 	%r62, %r39, %r61;
	ld.shared.f32 	%f106, [%r62];
	add.f32 	%f189, %f106, %f189;
	add.s32 	%r63, %r53, %r1;
	shl.b32 	%r64, %r63, 2;
	add.s32 	%r65, %r39, %r64;
	ld.shared.f32 	%f107, [%r65];
	add.f32 	%f188, %f107, %f188;
	ld.shared.u32 	%r66, [_ZZ16dedisperse_loop1PKfPfPKijjiiE6delays+32];
	ld.shared.u32 	%r67, [_ZZ16dedisperse_loop1PKfPfPKijjiiE6delays+36];
	ld.shared.u32 	%r68, [_ZZ16dedisperse_loop1PKfPfPKijjiiE6delays+40];
	ld.shared.u32 	%r69, [_ZZ16dedisperse_loop1PKfPfPKijjiiE6delays+44];
	add.s32 	%r70, %r66, %r1;
	shl.b32 	%r71, %r70, 2;
	add.s32 	%r72, %r39, %r71;
	ld.shared.f32 	%f108, [%r72];
	add.f32 	%f187, %f108, %f187;
	add.s32 	%r73, %r67, %r1;
	shl.b32 	%r74, %r73, 2;
	add.s32 	%r75, %r39, %r74;
	ld.shared.f32 	%f109, [%r75];
	add.f32 	%f186, %f109, %f186;
	add.s32 	%r76, %r68, %r1;
	shl.b32 	%r77, %r76, 2;
	add.s32 	%r78, %r39, %r77;
	ld.shared.f32 	%f110, [%r78];
	add.f32 	%f185, %f110, %f185;
	add.s32 	%r79, %r69, %r1;
	shl.b32 	%r80, %r79, 2;
	add.s32 	%r81, %r39, %r80;
	ld.shared.f32 	%f111, [%r81];
	add.f32 	%f184, %f111, %f184;
	ld.shared.u32 	%r82, [_ZZ16dedisperse_loop1PKfPfPKijjiiE6delays+48];
	ld.shared.u32 	%r83, [_ZZ16dedisperse_loop1PKfPfPKijjiiE6delays+52];
	ld.shared.u32 	%r84, [_ZZ16dedisperse_loop1PKfPfPKijjiiE6delays+56];
	ld.shared.u32 	%r85, [_ZZ16dedisperse_loop1PKfPfPKijjiiE6delays+60];
	add.s32 	%r86, %r82, %r1;
	shl.b32 	%r87, %r86, 2;
	add.s32 	%r88, %r39, %r87;
	ld.shared.f32 	%f112, [%r88];
	add.f32 	%f183, %f112, %f183;
	add.s32 	%r89, %r83, %r1;
	shl.b32 	%r90, %r89, 2;
	add.s32 	%r91, %r39, %r90;
	ld.shared.f32 	%f113, [%r91];
	add.f32 	%f182, %f113, %f182;
	add.s32 	%r92, %r84, %r1;
	shl.b32 	%r93, %r92, 2;
	add.s32 	%r94, %r39, %r93;
	ld.shared.f32 	%f114, [%r94];
	add.f32 	%f181, %f114, %f181;
	add.s32 	%r95, %r85, %r1;
	shl.b32 	%r96, %r95, 2;
	add.s32 	%r97, %r39, %r96;
	ld.shared.f32 	%f115, [%r97];
	add.f32 	%f180, %f115, %f180;
	ld.shared.u32 	%r98, [_ZZ16dedisperse_loop1PKfPfPKijjiiE6delays+64];
	ld.shared.u32 	%r99, [_ZZ16dedisperse_loop1PKfPfPKijjiiE6delays+68];
	ld.shared.u32 	%r100, [_ZZ16dedisperse_loop1PKfPfPKijjiiE6delays+72];
	ld.shared.u32 	%r101, [_ZZ16dedisperse_loop1PKfPfPKijjiiE6delays+76];
	add.s32 	%r102, %r98, %r1;
	shl.b32 	%r103, %r102, 2;
	add.s32 	%r104, %r39, %r103;
	ld.shared.f32 	%f116, [%r104];
	add.f32 	%f179, %f116, %f179;
	add.s32 	%r105, %r99, %r1;
	shl.b32 	%r106, %r105, 2;
	add.s32 	%r107, %r39, %r106;
	ld.shared.f32 	%f117, [%r107];
	add.f32 	%f178, %f117, %f178;
	add.s32 	%r108, %r100, %r1;
	shl.b32 	%r109, %r108, 2;
	add.s32 	%r110, %r39, %r109;
	ld.shared.f32 	%f118, [%r110];
	add.f32 	%f177, %f118, %f177;
	add.s32 	%r111, %r101, %r1;
	shl.b32 	%r112, %r111, 2;
	add.s32 	%r113, %r39, %r112;
	ld.shared.f32 	%f119, [%r113];
	add.f32 	%f176, %f119, %f176;
	ld.shared.u32 	%r114, [_ZZ16dedisperse_loop1PKfPfPKijjiiE6delays+80];
	ld.shared.u32 	%r115, [_ZZ16dedisperse_loop1PKfPfPKijjiiE6delays+84];
	ld.shared.u32 	%r116, [_ZZ16dedisperse_loop1PKfPfPKijjiiE6delays+88];
	ld.shared.u32 	%r117, [_ZZ16dedisperse_loop1PKfPfPKijjiiE6delays+92];
	add.s32 	%r118, %r114, %r1;
	shl.b32 	%r119, %r118, 2;
	add.s32 	%r120, %r39, %r119;
	ld.shared.f32 	%f120, [%r120];
	add.f32 	%f175, %f120, %f175;
	add.s32 	%r121, %r115, %r1;
	shl.b32 	%r122, %r121, 2;
	add.s32 	%r123, %r39, %r122;
	ld.shared.f32 	%f121, [%r123];
	add.f32 	%f174, %f121, %f174;
	add.s32 	%r124, %r116, %r1;
	shl.b32 	%r125, %r124, 2;
	add.s32 	%r126, %r39, %r125;
	ld.shared.f32 	%f122, [%r126];
	add.f32 	%f173, %f122, %f173;
	add.s32 	%r127, %r117, %r1;
	shl.b32 	%r128, %r127, 2;
	add.s32 	%r129, %r39, %r128;
	ld.shared.f32 	%f123, [%r129];
	add.f32 	%f172, %f123, %f172;
	ld.shared.u32 	%r130, [_ZZ16dedisperse_loop1PKfPfPKijjiiE6delays+96];
	ld.shared.u32 	%r131, [_ZZ16dedisperse_loop1PKfPfPKijjiiE6delays+100];
	ld.shared.u32 	%r132, [_ZZ16dedisperse_loop1PKfPfPKijjiiE6delays+104];
	ld.shared.u32 	%r133, [_ZZ16dedisperse_loop1PKfPfPKijjiiE6delays+108];
	add.s32 	%r134, %r130, %r1;
	shl.b32 	%r135, %r134, 2;
	add.s32 	%r136, %r39, %r135;
	ld.shared.f32 	%f124, [%r136];
	add.f32 	%f171, %f124, %f171;
	add.s32 	%r137, %r131, %r1;
	shl.b32 	%r138, %r137, 2;
	add.s32 	%r139, %r39, %r138;
	ld.shared.f32 	%f125, [%r139];
	add.f32 	%f170, %f125, %f170;
	add.s32 	%r140, %r132, %r1;
	shl.b32 	%r141, %r140, 2;
	add.s32 	%r142, %r39, %r141;
	ld.shared.f32 	%f126, [%r142];
	add.f32 	%f169, %f126, %f169;
	add.s32 	%r143, %r133, %r1;
	shl.b32 	%r144, %r143, 2;
	add.s32 	%r145, %r39, %r144;
	ld.shared.f32 	%f127, [%r145];
	add.f32 	%f168, %f127, %f168;
	ld.shared.u32 	%r146, [_ZZ16dedisperse_loop1PKfPfPKijjiiE6delays+112];
	ld.shared.u32 	%r147, [_ZZ16dedisperse_loop1PKfPfPKijjiiE6delays+116];
	ld.shared.u32 	%r148, [_ZZ16dedisperse_loop1PKfPfPKijjiiE6delays+120];
	ld.shared.u32 	%r149, [_ZZ16dedisperse_loop1PKfPfPKijjiiE6delays+124];
	add.s32 	%r150, %r146, %r1;
	shl.b32 	%r151, %r150, 2;
	add.s32 	%r152, %r39, %r151;
	ld.shared.f32 	%f128, [%r152];
	add.f32 	%f167, %f128, %f167;
	add.s32 	%r153, %r147, %r1;
	shl.b32 	%r154, %r153, 2;
	add.s32 	%r155, %r39, %r154;
	ld.shared.f32 	%f129, [%r155];
	add.f32 	%f166, %f129, %f166;
	add.s32 	%r156, %r148, %r1;
	shl.b32 	%r157, %r156, 2;
	add.s32 	%r158, %r39, %r157;
	ld.shared.f32 	%f130, [%r158];
	add.f32 	%f165, %f130, %f165;
	add.s32 	%r159, %r149, %r1;
	shl.b32 	%r160, %r159, 2;
	add.s32 	%r161, %r39, %r160;
	ld.shared.f32 	%f131, [%r161];
	add.f32 	%f164, %f131, %f164;
	add.s32 	%r204, %r204, 1;
	setp.eq.s32 	%p5, %r204, %r12;
	@%p5 bra 	$L__BB1_8;
	bra.uni 	$L__BB1_2;
$L__BB1_8:
	ld.param.u32 	%r202, [_Z16dedisperse_loop1PKfPfPKijjii_param_4];
	ld.param.u64 	%rd77, [_Z16dedisperse_loop1PKfPfPKijjii_param_1];
	mov.u32 	%r162, %ctaid.x;
	mov.u32 	%r163, %ntid.x;
	mov.u32 	%r164, %tid.x;
	mad.lo.s32 	%r165, %r162, %r163, %r164;
	mov.u32 	%r166, %ctaid.y;
	cvta.to.global.u64 	%rd12, %rd77;
	mul.lo.s32 	%r167, %r166, %r202;
	shl.b32 	%r168, %r167, 5;
	add.s32 	%r169, %r165, %r168;
	mul.wide.u32 	%rd13, %r169, 4;
	add.s64 	%rd14, %rd12, %rd13;
	st.global.f32 	[%rd14], %f195;
	add.s32 	%r170, %r169, %r202;
	mul.wide.u32 	%rd15, %r170, 4;
	add.s64 	%rd16, %rd12, %rd15;
	st.global.f32 	[%rd16], %f194;
	add.s32 	%r171, %r170, %r202;
	mul.wide.u32 	%rd17, %r171, 4;
	add.s64 	%rd18, %rd12, %rd17;
	st.global.f32 	[%rd18], %f193;
	add.s32 	%r172, %r171, %r202;
	mul.wide.u32 	%rd19, %r172, 4;
	add.s64 	%rd20, %rd12, %rd19;
	st.global.f32 	[%rd20], %f192;
	add.s32 	%r173, %r172, %r202;
	mul.wide.u32 	%rd21, %r173, 4;
	add.s64 	%rd22, %rd12, %rd21;
	st.global.f32 	[%rd22], %f191;
	add.s32 	%r174, %r173, %r202;
	mul.wide.u32 	%rd23, %r174, 4;
	add.s64 	%rd24, %rd12, %rd23;
	st.global.f32 	[%rd24], %f190;
	add.s32 	%r175, %r174, %r202;
	mul.wide.u32 	%rd25, %r175, 4;
	add.s64 	%rd26, %rd12, %rd25;
	st.global.f32 	[%rd26], %f189;
	add.s32 	%r176, %r175, %r202;
	mul.wide.u32 	%rd27, %r176, 4;
	add.s64 	%rd28, %rd12, %rd27;
	st.global.f32 	[%rd28], %f188;
	add.s32 	%r177, %r176, %r202;
	mul.wide.u32 	%rd29, %r177, 4;
	add.s64 	%rd30, %rd12, %rd29;
	st.global.f32 	[%rd30], %f187;
	add.s32 	%r178, %r177, %r202;
	mul.wide.u32 	%rd31, %r178, 4;
	add.s64 	%rd32, %rd12, %rd31;
	st.global.f32 	[%rd32], %f186;
	add.s32 	%r179, %r178, %r202;
	mul.wide.u32 	%rd33, %r179, 4;
	add.s64 	%rd34, %rd12, %rd33;
	st.global.f32 	[%rd34], %f185;
	add.s32 	%r180, %r179, %r202;
	mul.wide.u32 	%rd35, %r180, 4;
	add.s64 	%rd36, %rd12, %rd35;
	st.global.f32 	[%rd36], %f184;
	add.s32 	%r181, %r180, %r202;
	mul.wide.u32 	%rd37, %r181, 4;
	add.s64 	%rd38, %rd12, %rd37;
	st.global.f32 	[%rd38], %f183;
	add.s32 	%r182, %r181, %r202;
	mul.wide.u32 	%rd39, %r182, 4;
	add.s64 	%rd40, %rd12, %rd39;
	st.global.f32 	[%rd40], %f182;
	add.s32 	%r183, %r182, %r202;
	mul.wide.u32 	%rd41, %r183, 4;
	add.s64 	%rd42, %rd12, %rd41;
	st.global.f32 	[%rd42], %f181;
	add.s32 	%r184, %r183, %r202;
	mul.wide.u32 	%rd43, %r184, 4;
	add.s64 	%rd44, %rd12, %rd43;
	st.global.f32 	[%rd44], %f180;
	add.s32 	%r185, %r184, %r202;
	mul.wide.u32 	%rd45, %r185, 4;
	add.s64 	%rd46, %rd12, %rd45;
	st.global.f32 	[%rd46], %f179;
	add.s32 	%r186, %r185, %r202;
	mul.wide.u32 	%rd47, %r186, 4;
	add.s64 	%rd48, %rd12, %rd47;
	st.global.f32 	[%rd48], %f178;
	add.s32 	%r187, %r186, %r202;
	mul.wide.u32 	%rd49, %r187, 4;
	add.s64 	%rd50, %rd12, %rd49;
	st.global.f32 	[%rd50], %f177;
	add.s32 	%r188, %r187, %r202;
	mul.wide.u32 	%rd51, %r188, 4;
	add.s64 	%rd52, %rd12, %rd51;
	st.global.f32 	[%rd52], %f176;
	add.s32 	%r189, %r188, %r202;
	mul.wide.u32 	%rd53, %r189, 4;
	add.s64 	%rd54, %rd12, %rd53;
	st.global.f32 	[%rd54], %f175;
	add.s32 	%r190, %r189, %r202;
	mul.wide.u32 	%rd55, %r190, 4;
	add.s64 	%rd56, %rd12, %rd55;
	st.global.f32 	[%rd56], %f174;
	add.s32 	%r191, %r190, %r202;
	mul.wide.u32 	%rd57, %r191, 4;
	add.s64 	%rd58, %rd12, %rd57;
	st.global.f32 	[%rd58], %f173;
	add.s32 	%r192, %r191, %r202;
	mul.wide.u32 	%rd59, %r192, 4;
	add.s64 	%rd60, %rd12, %rd59;
	st.global.f32 	[%rd60], %f172;
	add.s32 	%r193, %r192, %r202;
	mul.wide.u32 	%rd61, %r193, 4;
	add.s64 	%rd62, %rd12, %rd61;
	st.global.f32 	[%rd62], %f171;
	add.s32 	%r194, %r193, %r202;
	mul.wide.u32 	%rd63, %r194, 4;
	add.s64 	%rd64, %rd12, %rd63;
	st.global.f32 	[%rd64], %f170;
	add.s32 	%r195, %r194, %r202;
	mul.wide.u32 	%rd65, %r195, 4;
	add.s64 	%rd66, %rd12, %rd65;
	st.global.f32 	[%rd66], %f169;
	add.s32 	%r196, %r195, %r202;
	mul.wide.u32 	%rd67, %r196, 4;
	add.s64 	%rd68, %rd12, %rd67;
	st.global.f32 	[%rd68], %f168;
	add.s32 	%r197, %r196, %r202;
	mul.wide.u32 	%rd69, %r197, 4;
	add.s64 	%rd70, %rd12, %rd69;
	st.global.f32 	[%rd70], %f167;
	add.s32 	%r198, %r197, %r202;
	mul.wide.u32 	%rd71, %r198, 4;
	add.s64 	%rd72, %rd12, %rd71;
	st.global.f32 	[%rd72], %f166;
	add.s32 	%r199, %r198, %r202;
	mul.wide.u32 	%rd73, %r199, 4;
	add.s64 	%rd74, %rd12, %rd73;
	st.global.f32 	[%rd74], %f165;
	add.s32 	%r200, %r199, %r202;
	mul.wide.u32 	%rd75, %r200, 4;
	add.s64 	%rd76, %rd12, %rd75;
	st.global.f32 	[%rd76], %f164;
	ret;

}
	// .globl	_Z16dedisperse_loop2PKfPfPKijjii
.visible .entry _Z16dedisperse_loop2PKfPfPKijjii(
	.param .u64 .ptr .align 1 _Z16dedisperse_loop2PKfPfPKijjii_param_0,
	.param .u64 .ptr .align 1 _Z16dedisperse_loop2PKfPfPKijjii_param_1,
	.param .u64 .ptr .align 1 _Z16dedisperse_loop2PKfPfPKijjii_param_2,
	.param .u32 _Z16dedisperse_loop2PKfPfPKijjii_param_3,
	.param .u32 _Z16dedisperse_loop2PKfPfPKijjii_param_4,
	.param .u32 _Z16dedisperse_loop2PKfPfPKijjii_param_5,
	.param .u32 _Z16dedisperse_loop2PKfPfPKijjii_param_6
)
{
	.reg .pred 	%p<5>;
	.reg .b32 	%r<67>;
	.reg .b32 	%f<100>;
	.reg .b64 	%rd<48>;

	ld.param.u64 	%rd3, [_Z16dedisperse_loop2PKfPfPKijjii_param_0];
	ld.param.u64 	%rd5, [_Z16dedisperse_loop2PKfPfPKijjii_param_2];
	ld.param.u32 	%r16, [_Z16dedisperse_loop2PKfPfPKijjii_param_3];
	ld.param.u32 	%r17, [_Z16dedisperse_loop2PKfPfPKijjii_param_4];
	ld.param.u32 	%r18, [_Z16dedisperse_loop2PKfPfPKijjii_param_5];
	ld.param.u32 	%r19, [_Z16dedisperse_loop2PKfPfPKijjii_param_6];
	setp.eq.s32 	%p1, %r16, 0;
	mov.f32 	%f84, 0f00000000;
	mov.f32 	%f85, %f84;
	mov.f32 	%f86, %f84;
	mov.f32 	%f87, %f84;
	mov.f32 	%f88, %f84;
	mov.f32 	%f89, %f84;
	mov.f32 	%f90, %f84;
	mov.f32 	%f91, %f84;
	mov.f32 	%f92, %f84;
	mov.f32 	%f93, %f84;
	mov.f32 	%f94, %f84;
	mov.f32 	%f95, %f84;
	mov.f32 	%f96, %f84;
	mov.f32 	%f97, %f84;
	mov.f32 	%f98, %f84;
	mov.f32 	%f99, %f84;
	@%p1 bra 	$L__BB2_6;
	cvta.to.global.u64 	%rd1, %rd5;
	mov.u32 	%r21, %ctaid.y;
	shl.b32 	%r1, %r21, 4;
	mov.u32 	%r2, %tid.y;
	mov.u32 	%r22, %ntid.x;
	mov.u32 	%r3, %tid.x;
	mad.lo.s32 	%r4, %r2, %r22, %r3;
	add.s32 	%r5, %r18, %r17;
	mov.u32 	%r23, %ctaid.x;
	shl.b32 	%r6, %r23, 9;
	mov.u32 	%r24, %ntid.y;
	mul.lo.s32 	%r7, %r22, %r24;
	cvta.to.global.u64 	%rd2, %rd3;
	mov.b32 	%r65, 0;
	mov.f32 	%f84, 0f00000000;
$L__BB2_2:
	mad.lo.s32 	%r25, %r65, %r19, %r1;
	mul.wide.u32 	%rd6, %r25, 4;
	add.s64 	%rd7, %rd1, %rd6;
	ld.global.nc.u32 	%r9, [%rd7];
	add.s32 	%r26, %r25, 15;
	mul.wide.u32 	%rd8, %r26, 4;
	add.s64 	%rd9, %rd1, %rd8;
	ld.global.nc.u32 	%r27, [%rd9];
	add.s32 	%r28, %r25, %r2;
	mul.wide.u32 	%rd10, %r28, 4;
	add.s64 	%rd11, %rd1, %rd10;
	ld.global.nc.u32 	%r10, [%rd11];
	bar.sync 	0;
	sub.s32 	%r29, %r27, %r9;
	add.s32 	%r11, %r29, 512;
	setp.ge.u32 	%p2, %r4, %r11;
	@%p2 bra 	$L__BB2_5;
	mad.lo.s32 	%r30, %r65, %r5, %r6;
	add.s32 	%r12, %r30, %r9;
	mov.u32 	%r66, %r4;
$L__BB2_4:
	add.s32 	%r31, %r12, %r66;
	mul.wide.u32 	%rd12, %r31, 4;
	add.s64 	%rd13, %rd2, %rd12;
	ld.global.nc.f32 	%f51, [%rd13];
	shl.b32 	%r32, %r66, 2;
	mov.u32 	%r33, vector;
	add.s32 	%r34, %r33, %r32;
	st.shared.f32 	[%r34], %f51;
	add.s32 	%r66, %r66, %r7;
	setp.lt.u32 	%p3, %r66, %r11;
	@%p3 bra 	$L__BB2_4;
$L__BB2_5:
	bar.sync 	0;
	sub.s32 	%r35, %r3, %r9;
	add.s32 	%r36, %r35, %r10;
	shl.b32 	%r37, %r36, 2;
	mov.u32 	%r38, vector;
	add.s32 	%r39, %r38, %r37;
	ld.shared.f32 	%f52, [%r39];
	add.f32 	%f99, %f52, %f99;
	ld.shared.f32 	%f53, [%r39+64];
	add.f32 	%f98, %f53, %f98;
	ld.shared.f32 	%f54, [%r39+128];
	add.f32 	%f97, %f54, %f97;
	ld.shared.f32 	%f55, [%r39+192];
	add.f32 	%f96, %f55, %f96;
	ld.shared.f32 	%f56, [%r39+256];
	add.f32 	%f95, %f56, %f95;
	ld.shared.f32 	%f57, [%r39+320];
	add.f32 	%f94, %f57, %f94;
	ld.shared.f32 	%f58, [%r39+384];
	add.f32 	%f93, %f58, %f93;
	ld.shared.f32 	%f59, [%r39+448];
	add.f32 	%f92, %f59, %f92;
	ld.shared.f32 	%f60, [%r39+512];
	add.f32 	%f91, %f60, %f91;
	ld.shared.f32 	%f61, [%r39+576];
	add.f32 	%f90, %f61, %f90;
	ld.shared.f32 	%f62, [%r39+640];
	add.f32 	%f89, %f62, %f89;
	ld.shared.f32 	%f63, [%r39+704];
	add.f32 	%f88, %f63, %f88;
	ld.shared.f32 	%f64, [%r39+768];
	add.f32 	%f87, %f64, %f87;
	ld.shared.f32 	%f65, [%r39+832];
	add.f32 	%f86, %f65, %f86;
	ld.shared.f32 	%f66, [%r39+896];
	add.f32 	%f85, %f66, %f85;
	ld.shared.f32 	%f67, [%r39+960];
	add.f32 	%f84, %f67, %f84;
	add.s32 	%r65, %r65, 1;
	setp.eq.s32 	%p4, %r65, %r16;
	@%p4 bra 	$L__BB2_6;
	bra.uni 	$L__BB2_2;
$L__BB2_6:
	ld.param.u64 	%rd47, [_Z16dedisperse_loop2PKfPfPKijjii_param_1];
	mov.u32 	%r40, %ctaid.y;
	shl.b32 	%r41, %r40, 4;
	mov.u32 	%r42, %tid.y;
	add.s32 	%r43, %r41, %r42;
	mov.u32 	%r44, %ctaid.x;
	shl.b32 	%r45, %r44, 9;
	mov.u32 	%r46, %tid.x;
	add.s32 	%r47, %r45, %r46;
	mad.lo.s32 	%r48, %r17, %r43, %r47;
	mov.u32 	%r49, %ntid.x;
	cvta.to.global.u64 	%rd14, %rd47;
	mul.wide.u32 	%rd15, %r48, 4;
	add.s64 	%rd16, %rd14, %rd15;
	st.global.f32 	[%rd16], %f99;
	add.s32 	%r50, %r48, %r49;
	mul.wide.u32 	%rd17, %r50, 4;
	add.s64 	%rd18, %rd14, %rd17;
	st.global.f32 	[%rd18], %f98;
	add.s32 	%r51, %r50, %r49;
	mul.wide.u32 	%rd19, %r51, 4;
	add.s64 	%rd20, %rd14, %rd19;
	st.global.f32 	[%rd20], %f97;
	add.s32 	%r52, %r51, %r49;
	mul.wide.u32 	%rd21, %r52, 4;
	add.s64 	%rd22, %rd14, %rd21;
	st.global.f32 	[%rd22], %f96;
	add.s32 	%r53, %r52, %r49;
	mul.wide.u32 	%rd23, %r53, 4;
	add.s64 	%rd24, %rd14, %rd23;
	st.global.f32 	[%rd24], %f95;
	add.s32 	%r54, %r53, %r49;
	mul.wide.u32 	%rd25, %r54, 4;
	add.s64 	%rd26, %rd14, %rd25;
	st.global.f32 	[%rd26], %f94;
	add.s32 	%r55, %r54, %r49;
	mul.wide.u32 	%rd27, %r55, 4;
	add.s64 	%rd28, %rd14, %rd27;
	st.global.f32 	[%rd28], %f93;
	add.s32 	%r56, %r55, %r49;
	mul.wide.u32 	%rd29, %r56, 4;
	add.s64 	%rd30, %rd14, %rd29;
	st.global.f32 	[%rd30], %f92;
	add.s32 	%r57, %r56, %r49;
	mul.wide.u32 	%rd31, %r57, 4;
	add.s64 	%rd32, %rd14, %rd31;
	st.global.f32 	[%rd32], %f91;
	add.s32 	%r58, %r57, %r49;
	mul.wide.u32 	%rd33, %r58, 4;
	add.s64 	%rd34, %rd14, %rd33;
	st.global.f32 	[%rd34], %f90;
	add.s32 	%r59, %r58, %r49;
	mul.wide.u32 	%rd35, %r59, 4;
	add.s64 	%rd36, %rd14, %rd35;
	st.global.f32 	[%rd36], %f89;
	add.s32 	%r60, %r59, %r49;
	mul.wide.u32 	%rd37, %r60, 4;
	add.s64 	%rd38, %rd14, %rd37;
	st.global.f32 	[%rd38], %f88;
	add.s32 	%r61, %r60, %r49;
	mul.wide.u32 	%rd39, %r61, 4;
	add.s64 	%rd40, %rd14, %rd39;
	st.global.f32 	[%rd40], %f87;
	add.s32 	%r62, %r61, %r49;
	mul.wide.u32 	%rd41, %r62, 4;
	add.s64 	%rd42, %rd14, %rd41;
	st.global.f32 	[%rd42], %f86;
	add.s32 	%r63, %r62, %r49;
	mul.wide.u32 	%rd43, %r63, 4;
	add.s64 	%rd44, %rd14, %rd43;
	st.global.f32 	[%rd44], %f85;
	add.s32 	%r64, %r63, %r49;
	mul.wide.u32 	%rd45, %r64, 4;
	add.s64 	%rd46, %rd14, %rd45;
	st.global.f32 	[%rd46], %f84;
	ret;

}
	// .globl	_Z16dedisperse_loop3PKfPfPKijjii
.visible .entry _Z16dedisperse_loop3PKfPfPKijjii(
	.param .u64 .ptr .align 1 _Z16dedisperse_loop3PKfPfPKijjii_param_0,
	.param .u64 .ptr .align 1 _Z16dedisperse_loop3PKfPfPKijjii_param_1,
	.param .u64 .ptr .align 1 _Z16dedisperse_loop3PKfPfPKijjii_param_2,
	.param .u32 _Z16dedisperse_loop3PKfPfPKijjii_param_3,
	.param .u32 _Z16dedisperse_loop3PKfPfPKijjii_param_4,
	.param .u32 _Z16dedisperse_loop3PKfPfPKijjii_param_5,
	.param .u32 _Z16dedisperse_loop3PKfPfPKijjii_param_6
)
{
	.reg .pred 	%p<6>;
	.reg .b32 	%r<92>;
	.reg .b32 	%f<52>;
	.reg .b64 	%rd<30>;
	// demoted variable
	.shared .align 4 .b8 _ZZ16dedisperse_loop3PKfPfPKijjiiE6delays[128];
	ld.param.u64 	%rd3, [_Z16dedisperse_loop3PKfPfPKijjii_param_0];
	ld.param.u64 	%rd5, [_Z16dedisperse_loop3PKfPfPKijjii_param_2];
	ld.param.u32 	%r17, [_Z16dedisperse_loop3PKfPfPKijjii_param_3];
	ld.param.u32 	%r18, [_Z16dedisperse_loop3PKfPfPKijjii_param_4];
	ld.param.u32 	%r19, [_Z16dedisperse_loop3PKfPfPKijjii_param_5];
	ld.param.u32 	%r20, [_Z16dedisperse_loop3PKfPfPKijjii_param_6];
	cvta.to.global.u64 	%rd1, %rd5;
	setp.eq.s32 	%p1, %r17, 0;
	mov.f32 	%f44, 0f00000000;
	mov.f32 	%f45, %f44;
	mov.f32 	%f46, %f44;
	mov.f32 	%f47, %f44;
	mov.f32 	%f48, %f44;
	mov.f32 	%f49, %f44;
	mov.f32 	%f50, %f44;
	mov.f32 	%f51, %f44;
	@%p1 bra 	$L__BB3_8;
	mov.u32 	%r22, %ctaid.y;
	shl.b32 	%r1, %r22, 5;
	mov.u32 	%r23, %tid.y;
	mov.u32 	%r2, %ntid.x;
	mov.u32 	%r3, %tid.x;
	mad.lo.s32 	%r4, %r23, %r2, %r3;
	add.s32 	%r5, %r19, %r18;
	mov.u32 	%r24, %ctaid.x;
	mul.lo.s32 	%r6, %r24, %r2;
	mov.u32 	%r25, %ntid.y;
	mul.lo.s32 	%r7, %r2, %r25;
	shl.b32 	%r26, %r23, 5;
	mov.u32 	%r27, _ZZ16dedisperse_loop3PKfPfPKijjiiE6delays;
	add.s32 	%r8, %r27, %r26;
	cvta.to.global.u64 	%rd2, %rd3;
	mov.b32 	%r90, 0;
	mov.f32 	%f44, 0f00000000;
$L__BB3_2:
	setp.gt.u32 	%p2, %r4, 31;
	bar.sync 	0;
	mad.lo.s32 	%r10, %r90, %r20, %r1;
	mul.wide.u32 	%rd6, %r10, 4;
	add.s64 	%rd7, %rd1, %rd6;
	ld.global.nc.u32 	%r11, [%rd7];
	@%p2 bra 	$L__BB3_4;
	add.s32 	%r28, %r4, %r10;
	mul.wide.u32 	%rd8, %r28, 4;
	add.s64 	%rd9, %rd1, %rd8;
	ld.global.nc.u32 	%r29, [%rd9];
	sub.s32 	%r30, %r29, %r11;
	shl.b32 	%r31, %r3, 2;
	add.s32 	%r33, %r27, %r31;
	st.shared.u32 	[%r33], %r30;
$L__BB3_4:
	bar.sync 	0;
	ld.shared.u32 	%r34, [_ZZ16dedisperse_loop3PKfPfPKijjiiE6delays+124];
	add.s32 	%r12, %r34, %r2;
	setp.ge.u32 	%p3, %r4, %r12;
	@%p3 bra 	$L__BB3_7;
	mad.lo.s32 	%r35, %r90, %r5, %r6;
	add.s32 	%r13, %r35, %r11;
	mov.u32 	%r91, %r4;
$L__BB3_6:
	add.s32 	%r36, %r13, %r91;
	mul.wide.u32 	%rd10, %r36, 4;
	add.s64 	%rd11, %rd2, %rd10;
	ld.global.nc.f32 	%f27, [%rd11];
	shl.b32 	%r37, %r91, 2;
	mov.u32 	%r38, vector;
	add.s32 	%r39, %r38, %r37;
	st.shared.f32 	[%r39], %f27;
	add.s32 	%r91, %r91, %r7;
	setp.lt.u32 	%p4, %r91, %r12;
	@%p4 bra 	$L__BB3_6;
$L__BB3_7:
	bar.sync 	0;
	ld.shared.u32 	%r40, [%r8];
	ld.shared.u32 	%r41, [%r8+4];
	ld.shared.u32 	%r42, [%r8+8];
	ld.shared.u32 	%r43, [%r8+12];
	add.s32 	%r44, %r40, %r3;
	shl.b32 	%r45, %r44, 2;
	mov.u32 	%r46, vector;
	add.s32 	%r47, %r46, %r45;
	ld.shared.f32 	%f28, [%r47];
	add.f32 	%f51, %f28, %f51;
	add.s32 	%r48, %r41, %r3;
	shl.b32 	%r49, %r48, 2;
	add.s32 	%r50, %r46, %r49;
	ld.shared.f32 	%f29, [%r50];
	add.f32 	%f50, %f29, %f50;
	add.s32 	%r51, %r42, %r3;
	shl.b32 	%r52, %r51, 2;
	add.s32 	%r53, %r46, %r52;
	ld.shared.f32 	%f30, [%r53];
	add.f32 	%f49, %f30, %f49;
	add.s32 	%r54, %r43, %r3;
	shl.b32 	%r55, %r54, 2;
	add.s32 	%r56, %r46, %r55;
	ld.shared.f32 	%f31, [%r56];
	add.f32 	%f48, %f31, %f48;
	ld.shared.u32 	%r57, [%r8+16];
	ld.shared.u32 	%r58, [%r8+20];
	ld.shared.u32 	%r59, [%r8+24];
	ld.shared.u32 	%r60, [%r8+28];
	add.s32 	%r61, %r57, %r3;
	shl.b32 	%r62, %r61, 2;
	add.s32 	%r63, %r46, %r62;
	ld.shared.f32 	%f32, [%r63];
	add.f32 	%f47, %f32, %f47;
	add.s32 	%r64, %r58, %r3;
	shl.b32 	%r65, %r64, 2;
	add.s32 	%r66, %r46, %r65;
	ld.shared.f32 	%f33, [%r66];
	add.f32 	%f46, %f33, %f46;
	add.s32 	%r67, %r59, %r3;
	shl.b32 	%r68, %r67, 2;
	add.s32 	%r69, %r46, %r68;
	ld.shared.f32 	%f34, [%r69];
	add.f32 	%f45, %f34, %f45;
	add.s32 	%r70, %r60, %r3;
	shl.b32 	%r71, %r70, 2;
	add.s32 	%r72, %r46, %r71;
	ld.shared.f32 	%f35, [%r72];
	add.f32 	%f44, %f35, %f44;
	add.s32 	%r90, %r90, 1;
	setp.eq.s32 	%p5, %r90, %r17;
	@%p5 bra 	$L__BB3_8;
	bra.uni 	$L__BB3_2;
$L__BB3_8:
	ld.param.u64 	%rd29, [_Z16dedisperse_loop3PKfPfPKijjii_param_1];
	mov.u32 	%r73, %ctaid.y;
	shl.b32 	%r74, %r73, 5;
	mov.u32 	%r75, %tid.y;
	shl.b32 	%r76, %r75, 3;
	add.s32 	%r77, %r74, %r76;
	mov.u32 	%r78, %ctaid.x;
	mov.u32 	%r79, %ntid.x;
	mov.u32 	%r80, %tid.x;
	mad.lo.s32 	%r81, %r78, %r79, %r80;
	cvta.to.global.u64 	%rd12, %rd29;
	mad.lo.s32 	%r82, %r77, %r18, %r81;
	mul.wide.u32 	%rd13, %r82, 4;
	add.s64 	%rd14, %rd12, %rd13;
	st.global.f32 	[%rd14], %f51;
	add.s32 	%r83, %r82, %r18;
	mul.wide.u32 	%rd15, %r83, 4;
	add.s64 	%rd16, %rd12, %rd15;
	st.global.f32 	[%rd16], %f50;
	add.s32 	%r84, %r83, %r18;
	mul.wide.u32 	%rd17, %r84, 4;
	add.s64 	%rd18, %rd12, %rd17;
	st.global.f32 	[%rd18], %f49;
	add.s32 	%r85, %r84, %r18;
	mul.wide.u32 	%rd19, %r85, 4;
	add.s64 	%rd20, %rd12, %rd19;
	st.global.f32 	[%rd20], %f48;
	add.s32 	%r86, %r85, %r18;
	mul.wide.u32 	%rd21, %r86, 4;
	add.s64 	%rd22, %rd12, %rd21;
	st.global.f32 	[%rd22], %f47;
	add.s32 	%r87, %r86, %r18;
	mul.wide.u32 	%rd23, %r87, 4;
	add.s64 	%rd24, %rd12, %rd23;
	st.global.f32 	[%rd24], %f46;
	add.s32 	%r88, %r87, %r18;
	mul.wide.u32 	%rd25, %r88, 4;
	add.s64 	%rd26, %rd12, %rd25;
	st.global.f32 	[%rd26], %f45;
	add.s32 	%r89, %r88, %r18;
	mul.wide.u32 	%rd27, %r89, 4;
	add.s64 	%rd28, %rd12, %rd27;
	st.global.f32 	[%rd28], %f44;
	ret;

}


// ===== COMPILED SASS (sm_100) =====

	.target	sm_100

	.elftype	@"ET_EXEC"


//--------------------- .note.nv.tkinfo           --------------------------
	.section	.note.nv.tkinfo,"",@"SHT_NOTE"
	.sectionflags	@"SHF_NOTE_NV_TKINFO"
	.tkinfo
        /*0018*/ 	.word	0x00000002
        /*0030*/ 	.string	""
        /*0030*/ 	.string	"ptxas"
        /*0030*/ 	.string	"Cuda compilation tools, release 13.0, V13.0.88"
        /*0030*/ 	.string	"Build cuda_13.0.r13.0/compiler.36424714_0"
        /*0030*/ 	.string	"-arch sm_100 -m 64 "



//--------------------- .note.nv.cuinfo           --------------------------
	.section	.note.nv.cuinfo,"",@"SHT_NOTE"
	.sectionflags	@"SHF_NOTE_NV_CUINFO"
        /*0018*/ 	.short	0x0002
        /*001a*/ 	.short	0x0064
        /*001c*/ 	.short	0x0082
	.zero		2


//--------------------- .nv.info                  --------------------------
	.section	.nv.info,"",@"SHT_CUDA_INFO"
	.align	4


	//----- nvinfo : EIATTR_REGCOUNT
	.align		4
        /*0000*/ 	.byte	0x04, 0x2f
        /*0002*/ 	.short	(.L_1 - .L_0)
	.align		4
.L_0:
        /*0004*/ 	.word	index@(_Z18cache_dedispersionPfS_S_iiffi)
        /*0008*/ 	.word	0x00000020


	//----- nvinfo : EIATTR_FRAME_SIZE
	.align		4
.L_1:
        /*000c*/ 	.byte	0x04, 0x11
        /*000e*/ 	.short	(.L_3 - .L_2)
	.align		4
.L_2:
        /*0010*/ 	.word	index@(_Z18cache_dedispersionPfS_S_iiffi)
        /*0014*/ 	.word	0x00000000


	//----- nvinfo : EIATTR_REGCOUNT
	.align		4
.L_3:
        /*0018*/ 	.byte	0x04, 0x2f
        /*001a*/ 	.short	(.L_5 - .L_4)
	.align		4
.L_4:
        /*001c*/ 	.word	index@(_Z16dedisperse_loop1PKfPfPKijjii)
        /*0020*/ 	.word	0x00000030


	//----- nvinfo : EIATTR_FRAME_SIZE
	.align		4
.L_5:
        /*0024*/ 	.byte	0x04, 0x11
        /*0026*/ 	.short	(.L_7 - .L_6)
	.align		4
.L_6:
        /*0028*/ 	.word	index@(_Z16dedisperse_loop1PKfPfPKijjii)
        /*002c*/ 	.word	0x00000000


	//----- nvinfo : EIATTR_REGCOUNT
	.align		4
.L_7:
        /*0030*/ 	.byte	0x04, 0x2f
        /*0032*/ 	.short	(.L_9 - .L_8)
	.align		4
.L_8:
        /*0034*/ 	.word	index@(_Z16dedisperse_loop2PKfPfPKijjii)
        /*0038*/ 	.word	0x00000028


	//----- nvinfo : EIATTR_FRAME_SIZE
	.align		4
.L_9:
        /*003c*/ 	.byte	0x04, 0x11
        /*003e*/ 	.short	(.L_11 - .L_10)
	.align		4
.L_10:
        /*0040*/ 	.word	index@(_Z16dedisperse_loop2PKfPfPKijjii)
        /*0044*/ 	.word	0x00000000


	//----- nvinfo : EIATTR_REGCOUNT
	.align		4
.L_11:
        /*0048*/ 	.byte	0x04, 0x2f
        /*004a*/ 	.short	(.L_13 - .L_12)
	.align		4
.L_12:
        /*004c*/ 	.word	index@(_Z16dedisperse_loop3PKfPfPKijjii)
        /*0050*/ 	.word	0x0000001f


	//----- nvinfo : EIATTR_FRAME_SIZE
	.align		4
.L_13:
        /*0054*/ 	.byte	0x04, 0x11
        /*0056*/ 	.short	(.L_15 - .L_14)
	.align		4
.L_14:
        /*0058*/ 	.word	index@(_Z16dedisperse_loop3PKfPfPKijjii)
        /*005c*/ 	.word	0x00000000


	//----- nvinfo : EIATTR_MIN_STACK_SIZE
	.align		4
.L_15:
        /*0060*/ 	.byte	0x04, 0x12
        /*0062*/ 	.short	(.L_17 - .L_16)
	.align		4
.L_16:
        /*0064*/ 	.word	index@(_Z16dedisperse_loop3PKfPfPKijjii)
        /*0068*/ 	.word	0x00000000


	//----- nvinfo : EIATTR_MIN_STACK_SIZE
	.align		4
.L_17:
        /*006c*/ 	.byte	0x04, 0x12
        /*006e*/ 	.short	(.L_19 - .L_18)
	.align		4
.L_18:
        /*0070*/ 	.word	index@(_Z16dedisperse_loop2PKfPfPKijjii)
        /*0074*/ 	.word	0x00000000


	//----- nvinfo : EIATTR_MIN_STACK_SIZE
	.align		4
.L_19:
        /*0078*/ 	.byte	0x04, 0x12
        /*007a*/ 	.short	(.L_21 - .L_20)
	.align		4
.L_20:
        /*007c*/ 	.word	index@(_Z16dedisperse_loop1PKfPfPKijjii)
        /*0080*/ 	.word	0x00000000


	//----- nvinfo : EIATTR_MIN_STACK_SIZE
	.align		4
.L_21:
        /*0084*/ 	.byte	0x04, 0x12
        /*0086*/ 	.short	(.L_23 - .L_22)
	.align		4
.L_22:
        /*0088*/ 	.word	index@(_Z18cache_dedispersionPfS_S_iiffi)
        /*008c*/ 	.word	0x00000000
.L_23:


//--------------------- .nv.compat                --------------------------
	.section	.nv.compat,"",@"SHT_CUDA_COMPAT_INFO"
	.align	4
        /*0000*/ 	.byte	0x02, 0x09, 0x00, 0x00, 0x02, 0x02, 0x01, 0x00, 0x02, 0x05, 0x05, 0x00, 0x03, 0x07, 0x01, 0x01
        /*0010*/ 	.byte	0x02, 0x03, 0x00, 0x00, 0x02, 0x06, 0x01, 0x00, 0x04, 0x0b, 0x08, 0x00, 0x09, 0x00, 0x00, 0x00
        /*0020*/ 	.byte	0x00, 0x00, 0x00, 0x00


//--------------------- .nv.info._Z16dedisperse_loop3PKfPfPKijjii --------------------------
	.section	.nv.info._Z16dedisperse_loop3PKfPfPKijjii,"",@"SHT_CUDA_INFO"
	.sectionflags	@""
	.align	4


	//----- nvinfo : EIATTR_CUDA_API_VERSION
	.align		4
        /*0000*/ 	.byte	0x04, 0x37
        /*0002*/ 	.short	(.L_25 - .L_24)
.L_24:
        /*0004*/ 	.word	0x00000082


	//----- nvinfo : EIATTR_KPARAM_INFO
	.align		4
.L_25:
        /*0008*/ 	.byte	0x04, 0x17
        /*000a*/ 	.short	(.L_27 - .L_26)
.L_26:
        /*000c*/ 	.word	0x00000000
        /*0010*/ 	.short	0x0006
        /*0012*/ 	.short	0x0024
        /*0014*/ 	.byte	0x00, 0xf0, 0x11, 0x00


	//----- nvinfo : EIATTR_KPARAM_INFO
	.align		4
.L_27:
        /*0018*/ 	.byte	0x04, 0x17
        /*001a*/ 	.short	(.L_29 - .L_28)
.L_28:
        /*001c*/ 	.word	0x00000000
        /*0020*/ 	.short	0x0005
        /*0022*/ 	.short	0x0020
        /*0024*/ 	.byte	0x00, 0xf0, 0x11, 0x00


	//----- nvinfo : EIATTR_KPARAM_INFO
	.align		4
.L_29:
        /*0028*/ 	.byte	0x04, 0x17
        /*002a*/ 	.short	(.L_31 - .L_30)
.L_30:
        /*002c*/ 	.word	0x00000000
        /*0030*/ 	.short	0x0004
        /*0032*/ 	.short	0x001c
        /*0034*/ 	.byte	0x00, 0xf0, 0x11, 0x00


	//----- nvinfo : EIATTR_KPARAM_INFO
	.align		4
.L_31:
        /*0038*/ 	.byte	0x04, 0x17
        /*003a*/ 	.short	(.L_33 - .L_32)
.L_32:
        /*003c*/ 	.word	0x00000000
        /*0040*/ 	.short	0x0003
        /*0042*/ 	.short	0x0018
        /*0044*/ 	.byte	0x00, 0xf0, 0x11, 0x00


	//----- nvinfo : EIATTR_KPARAM_INFO
	.align		4
.L_33:
        /*0048*/ 	.byte	0x04, 0x17
        /*004a*/ 	.short	(.L_35 - .L_34)
.L_34:
        /*004c*/ 	.word	0x00000000
        /*0050*/ 	.short	0x0002
        /*0052*/ 	.short	0x0010
        /*0054*/ 	.byte	0x00, 0xf5, 0x21, 0x00


	//----- nvinfo : EIATTR_KPARAM_INFO
	.align		4
.L_35:
        /*0058*/ 	.byte	0x04, 0x17
        /*005a*/ 	.short	(.L_37 - .L_36)
.L_36:
        /*005c*/ 	.word	0x00000000
        /*0060*/ 	.short	0x0001
        /*0062*/ 	.short	0x0008
        /*0064*/ 	.byte	0x00, 0xf5, 0x21, 0x00


	//----- nvinfo : EIATTR_KPARAM_INFO
	.align		4
.L_37:
        /*0068*/ 	.byte	0x04, 0x17
        /*006a*/ 	.short	(.L_39 - .L_38)
.L_38:
        /*006c*/ 	.word	0x00000000
        /*0070*/ 	.short	0x0000
        /*0072*/ 	.short	0x0000
        /*0074*/ 	.byte	0x00, 0xf5, 0x21, 0x00


	//----- nvinfo : EIATTR_SPARSE_MMA_MASK
	.align		4
.L_39:
        /*0078*/ 	.byte	0x03, 0x50
        /*007a*/ 	.short	0x0000


	//----- nvinfo : EIATTR_MAXREG_COUNT
	.align		4
        /*007c*/ 	.byte	0x03, 0x1b
        /*007e*/ 	.short	0x00ff


	//----- nvinfo : EIATTR_NUM_BARRIERS
	.align		4
        /*0080*/ 	.byte	0x02, 0x4c
        /*0082*/ 	.byte	0x01
	.zero		1


	//----- nvinfo : EIATTR_MERCURY_ISA_VERSION
	.align		4
        /*0084*/ 	.byte	0x03, 0x5f
        /*0086*/ 	.short	0x0101


	//----- nvinfo : EIATTR_VRC_CTA_INIT_COUNT
	.align		4
        /*0088*/ 	.byte	0x02, 0x4a
	.zero		1
	.zero		1


	//----- nvinfo : EIATTR_EXIT_INSTR_OFFSETS
	.align		4
        /*008c*/ 	.byte	0x04, 0x1c
        /*008e*/ 	.short	(.L_41 - .L_40)


	//   ....[0]....
.L_40:
        /*0090*/ 	.word	0x000008e0


	//----- nvinfo : EIATTR_CRS_STACK_SIZE
	.align		4
.L_41:
        /*0094*/ 	.byte	0x04, 0x1e
        /*0096*/ 	.short	(.L_43 - .L_42)
.L_42:
        /*0098*/ 	.word	0x00000000


	//----- nvinfo : EIATTR_CBANK_PARAM_SIZE
	.align		4
.L_43:
        /*009c*/ 	.byte	0x03, 0x19
        /*009e*/ 	.short	0x0028


	//----- nvinfo : EIATTR_PARAM_CBANK
	.align		4
        /*00a0*/ 	.byte	0x04, 0x0a
        /*00a2*/ 	.short	(.L_45 - .L_44)
	.align		4
.L_44:
        /*00a4*/ 	.word	index@(.nv.constant0._Z16dedisperse_loop3PKfPfPKijjii)
        /*00a8*/ 	.short	0x0380
        /*00aa*/ 	.short	0x0028


	//----- nvinfo : EIATTR_SW_WAR
	.align		4
.L_45:
        /*00ac*/ 	.byte	0x04, 0x36
        /*00ae*/ 	.short	(.L_47 - .L_46)
.L_46:
        /*00b0*/ 	.word	0x00000008
.L_47:


//--------------------- .nv.info._Z16dedisperse_loop2PKfPfPKijjii --------------------------
	.section	.nv.info._Z16dedisperse_loop2PKfPfPKijjii,"",@"SHT_CUDA_INFO"
	.sectionflags	@""
	.align	4


	//----- nvinfo : EIATTR_CUDA_API_VERSION
	.align		4
        /*0000*/ 	.byte	0x04, 0x37
        /*0002*/ 	.short	(.L_49 - .L_48)
.L_48:
        /*0004*/ 	.word	0x00000082


	//----- nvinfo : EIATTR_KPARAM_INFO
	.align		4
.L_49:
        /*0008*/ 	.byte	0x04, 0x17
        /*000a*/ 	.short	(.L_51 - .L_50)
.L_50:
        /*000c*/ 	.word	0x00000000
        /*0010*/ 	.short	0x0006
        /*0012*/ 	.short	0x0024
        /*0014*/ 	.byte	0x00, 0xf0, 0x11, 0x00


	//----- nvinfo : EIATTR_KPARAM_INFO
	.align		4
.L_51:
        /*0018*/ 	.byte	0x04, 0x17
        /*001a*/ 	.short	(.L_53 - .L_52)
.L_52:
        /*001c*/ 	.word	0x00000000
        /*0020*/ 	.short	0x0005
        /*0022*/ 	.short	0x0020
        /*0024*/ 	.byte	0x00, 0xf0, 0x11, 0x00


	//----- nvinfo : EIATTR_KPARAM_INFO
	.align		4
.L_53:
        /*0028*/ 	.byte	0x04, 0x17
        /*002a*/ 	.short	(.L_55 - .L_54)
.L_54:
        /*002c*/ 	.word	0x00000000
        /*0030*/ 	.short	0x0004
        /*0032*/ 	.short	0x001c
        /*0034*/ 	.byte	0x00, 0xf0, 0x11, 0x00


	//----- nvinfo : EIATTR_KPARAM_INFO
	.align		4
.L_55:
        /*0038*/ 	.byte	0x04, 0x17
        /*003a*/ 	.short	(.L_57 - .L_56)
.L_56:
        /*003c*/ 	.word	0x00000000
        /*0040*/ 	.short	0x0003
        /*0042*/ 	.short	0x0018
        /*0044*/ 	.byte	0x00, 0xf0, 0x11, 0x00


	//----- nvinfo : EIATTR_KPARAM_INFO
	.align		4
.L_57:
        /*0048*/ 	.byte	0x04, 0x17
        /*004a*/ 	.short	(.L_59 - .L_58)
.L_58:
        /*004c*/ 	.word	0x00000000
        /*0050*/ 	.short	0x0002
        /*0052*/ 	.short	0x0010
        /*0054*/ 	.byte	0x00, 0xf5, 0x21, 0x00


	//----- nvinfo : EIATTR_KPARAM_INFO
	.align		4
.L_59:
        /*0058*/ 	.byte	0x04, 0x17
        /*005a*/ 	.short	(.L_61 - .L_60)
.L_60:
        /*005c*/ 	.word	0x00000000
        /*0060*/ 	.short	0x0001
        /*0062*/ 	.short	0x0008
        /*0064*/ 	.byte	0x00, 0xf5, 0x21, 0x00


	//----- nvinfo : EIATTR_KPARAM_INFO
	.align		4
.L_61:
        /*0068*/ 	.byte	0x04, 0x17
        /*006a*/ 	.short	(.L_63 - .L_62)
.L_62:
        /*006c*/ 	.word	0x00000000
        /*0070*/ 	.short	0x0000
        /*0072*/ 	.short	0x0000
        /*0074*/ 	.byte	0x00, 0xf5, 0x21, 0x00


	//----- nvinfo : EIATTR_SPARSE_MMA_MASK
	.align		4
.L_63:
        /*0078*/ 	.byte	0x03, 0x50
        /*007a*/ 	.short	0x0000


	//----- nvinfo : EIATTR_MAXREG_COUNT
	.align		4
        /*007c*/ 	.byte	0x03, 0x1b
        /*007e*/ 	.short	0x00ff


	//----- nvinfo : EIATTR_NUM_BARRIERS
	.align		4
        /*0080*/ 	.byte	0x02, 0x4c
        /*0082*/ 	.byte	0x01
	.zero		1


	//----- nvinfo : EIATTR_MERCURY_ISA_VERSION
	.align		4
        /*0084*/ 	.byte	0x03, 0x5f
        /*0086*/ 	.short	0x0101


	//----- nvinfo : EIATTR_VRC_CTA_INIT_COUNT
	.align		4
        /*0088*/ 	.byte	0x02, 0x4a
	.zero		1
	.zero		1


	//----- nvinfo : EIATTR_EXIT_INSTR_OFFSETS
	.align		4
        /*008c*/ 	.byte	0x04, 0x1c
        /*008e*/ 	.short	(.L_65 - .L_64)


	//   ....[0]....
.L_64:
        /*0090*/ 	.word	0x00000a10


	//----- nvinfo : EIATTR_CRS_STACK_SIZE
	.align		4
.L_65:
        /*0094*/ 	.byte	0x04, 0x1e
        /*0096*/ 	.short	(.L_67 - .L_66)
.L_66:
        /*0098*/ 	.word	0x00000000


	//----- nvinfo : EIATTR_CBANK_PARAM_SIZE
	.align		4
.L_67:
        /*009c*/ 	.byte	0x03, 0x19
        /*009e*/ 	.short	0x0028


	//----- nvinfo : EIATTR_PARAM_CBANK
	.align		4
        /*00a0*/ 	.byte	0x04, 0x0a
        /*00a2*/ 	.short	(.L_69 - .L_68)
	.align		4
.L_68:
        /*00a4*/ 	.word	index@(.nv.constant0._Z16dedisperse_loop2PKfPfPKijjii)
        /*00a8*/ 	.short	0x0380
        /*00aa*/ 	.short	0x0028


	//----- nvinfo : EIATTR_SW_WAR
	.align		4
.L_69:
        /*00ac*/ 	.byte	0x04, 0x36
        /*00ae*/ 	.short	(.L_71 - .L_70)
.L_70:
        /*00b0*/ 	.word	0x00000008
.L_71:


//--------------------- .nv.info._Z16dedisperse_loop1PKfPfPKijjii --------------------------
	.section	.nv.info._Z16dedisperse_loop1PKfPfPKijjii,"",@"SHT_CUDA_INFO"
	.sectionflags	@""
	.align	4


	//----- nvinfo : EIATTR_CUDA_API_VERSION
	.align		4
        /*0000*/ 	.byte	0x04, 0x37
        /*0002*/ 	.short	(.L_73 - .L_72)
.L_72:
        /*0004*/ 	.word	0x00000082


	//----- nvinfo : EIATTR_KPARAM_INFO
	.align		4
.L_73:
        /*0008*/ 	.byte	0x04, 0x17
        /*000a*/ 	.short	(.L_75 - .L_74)
.L_74:
        /*000c*/ 	.word	0x00000000
        /*0010*/ 	.short	0x0006
        /*0012*/ 	.short	0x0024
        /*0014*/ 	.byte	0x00, 0xf0, 0x11, 0x00


	//----- nvinfo : EIATTR_KPARAM_INFO
	.align		4
.L_75:
        /*0018*/ 	.byte	0x04, 0x17
        /*001a*/ 	.short	(.L_77 - .L_76)
.L_76:
        /*001c*/ 	.word	0x00000000
        /*0020*/ 	.short	0x0005
        /*0022*/ 	.short	0x0020
        /*0024*/ 	.byte	0x00, 0xf0, 0x11, 0x00


	//----- nvinfo : EIATTR_KPARAM_INFO
	.align		4
.L_77:
        /*0028*/ 	.byte	0x04, 0x17
        /*002a*/ 	.short	(.L_79 - .L_78)
.L_78:
        /*002c*/ 	.word	0x00000000
        /*0030*/ 	.short	0x0004
        /*0032*/ 	.short	0x001c
        /*0034*/ 	.byte	0x00, 0xf0, 0x11, 0x00


	//----- nvinfo : EIATTR_KPARAM_INFO
	.align		4
.L_79:
        /*0038*/ 	.byte	0x04, 0x17
        /*003a*/ 	.short	(.L_81 - .L_80)
.L_80:
        /*003c*/ 	.word	0x00000000
        /*0040*/ 	.short	0x0003
        /*0042*/ 	.short	0x0018
        /*0044*/ 	.byte	0x00, 0xf0, 0x11, 0x00


	//----- nvinfo : EIATTR_KPARAM_INFO
	.align		4
.L_81:
        /*0048*/ 	.byte	0x04, 0x17
        /*004a*/ 	.short	(.L_83 - .L_82)
.L_82:
        /*004c*/ 	.word	0x00000000
        /*0050*/ 	.short	0x0002
        /*0052*/ 	.short	0x0010
        /*0054*/ 	.byte	0x00, 0xf5, 0x21, 0x00


	//----- nvinfo : EIATTR_KPARAM_INFO
	.align		4
.L_83:
        /*0058*/ 	.byte	0x04, 0x17
        /*005a*/ 	.short	(.L_85 - .L_84)
.L_84:
        /*005c*/ 	.word	0x00000000
        /*0060*/ 	.short	0x0001
        /*0062*/ 	.short	0x0008
        /*0064*/ 	.byte	0x00, 0xf5, 0x21, 0x00


	//----- nvinfo : EIATTR_KPARAM_INFO
	.align		4
.L_85:
        /*0068*/ 	.byte	0x04, 0x17
        /*006a*/ 	.short	(.L_87 - .L_86)
.L_86:
        /*006c*/ 	.word	0x00000000
        /*0070*/ 	.short	0x0000
        /*0072*/ 	.short	0x0000
        /*0074*/ 	.byte	0x00, 0xf5, 0x21, 0x00


	//----- nvinfo : EIATTR_SPARSE_MMA_MASK
	.align		4
.L_87:
        /*0078*/ 	.byte	0x03, 0x50
        /*007a*/ 	.short	0x0000


	//----- nvinfo : EIATTR_MAXREG_COUNT
	.align		4
        /*007c*/ 	.byte	0x03, 0x1b
        /*007e*/ 	.short	0x00ff


	//----- nvinfo : EIATTR_NUM_BARRIERS
	.align		4
        /*0080*/ 	.byte	0x02, 0x4c
        /*0082*/ 	.byte	0x01
	.zero		1


	//----- nvinfo : EIATTR_MERCURY_ISA_VERSION
	.align		4
        /*0084*/ 	.byte	0x03, 0x5f
        /*0086*/ 	.short	0x0101


	//----- nvinfo : EIATTR_VRC_CTA_INIT_COUNT
	.align		4
        /*0088*/ 	.byte	0x02, 0x4a
	.zero		1
	.zero		1


	//----- nvinfo : EIATTR_EXIT_INSTR_OFFSETS
	.align		4
        /*008c*/ 	.byte	0x04, 0x1c
        /*008e*/ 	.short	(.L_89 - .L_88)


	//   ....[0]....
.L_88:
        /*0090*/ 	.word	0x00001430


	//----- nvinfo : EIATTR_CRS_STACK_SIZE
	.align		4
.L_89:
        /*0094*/ 	.byte	0x04, 0x1e
        /*0096*/ 	.short	(.L_91 - .L_90)
.L_90:
        /*0098*/ 	.word	0x00000000


	//----- nvinfo : EIATTR_CBANK_PARAM_SIZE
	.align		4
.L_91:
        /*009c*/ 	.byte	0x03, 0x19
        /*009e*/ 	.short	0x0028


	//----- nvinfo : EIATTR_PARAM_CBANK
	.align		4
        /*00a0*/ 	.byte	0x04, 0x0a
        /*00a2*/ 	.short	(.L_93 - .L_92)
	.align		4
.L_92:
        /*00a4*/ 	.word	index@(.nv.constant0._Z16dedisperse_loop1PKfPfPKijjii)
        /*00a8*/ 	.short	0x0380
        /*00aa*/ 	.short	0x0028


	//----- nvinfo : EIATTR_SW_WAR
	.align		4
.L_93:
        /*00ac*/ 	.byte	0x04, 0x36
        /*00ae*/ 	.short	(.L_95 - .L_94)
.L_94:
        /*00b0*/ 	.word	0x00000008
.L_95:


//--------------------- .nv.info._Z18cache_dedispersionPfS_S_iiffi --------------------------
	.section	.nv.info._Z18cache_dedispersionPfS_S_iiffi,"",@"SHT_CUDA_INFO"
	.sectionflags	@""
	.align	4


	//----- nvinfo : EIATTR_CUDA_API_VERSION
	.align		4
        /*0000*/ 	.byte	0x04, 0x37
        /*0002*/ 	.short	(.L_97 - .L_96)
.L_96:
        /*0004*/ 	.word	0x00000082


	//----- nvinfo : EIATTR_KPARAM_INFO
	.align		4
.L_97:
        /*0008*/ 	.byte	0x04, 0x17
        /*000a*/ 	.short	(.L_99 - .L_98)
.L_98:
        /*000c*/ 	.word	0x00000000
        /*0010*/ 	.short	0x0007
        /*0012*/ 	.short	0x0028
        /*0014*/ 	.byte	0x00, 0xf0, 0x11, 0x00


	//----- nvinfo : EIATTR_KPARAM_INFO
	.align		4
.L_99:
        /*0018*/ 	.byte	0x04, 0x17
        /*001a*/ 	.short	(.L_101 - .L_100)
.L_100:
        /*001c*/ 	.word	0x00000000
        /*0020*/ 	.short	0x0006
        /*0022*/ 	.short	0x0024
        /*0024*/ 	.byte	0x00, 0xf0, 0x11, 0x00


	//----- nvinfo : EIATTR_KPARAM_INFO
	.align		4
.L_101:
        /*0028*/ 	.byte	0x04, 0x17
        /*002a*/ 	.short	(.L_103 - .L_102)
.L_102:
        /*002c*/ 	.word	0x00000000
        /*0030*/ 	.short	0x0005
        /*0032*/ 	.short	0x0020
        /*0034*/ 	.byte	0x00, 0xf0, 0x11, 0x00


	//----- nvinfo : EIATTR_KPARAM_INFO
	.align		4
.L_103:
        /*0038*/ 	.byte	0x04, 0x17
        /*003a*/ 	.short	(.L_105 - .L_104)
.L_104:
        /*003c*/ 	.word	0x00000000
        /*0040*/ 	.short	0x0004
        /*0042*/ 	.short	0x001c
        /*0044*/ 	.byte	0x00, 0xf0, 0x11, 0x00


	//----- nvinfo : EIATTR_KPARAM_INFO
	.align		4
.L_105:
        /*0048*/ 	.byte	0x04, 0x17
        /*004a*/ 	.short	(.L_107 - .L_106)
.L_106:
        /*004c*/ 	.word	0x00000000
        /*0050*/ 	.short	0x0003
        /*0052*/ 	.short	0x0018
        /*0054*/ 	.byte	0x00, 0xf0, 0x11, 0x00


	//----- nvinfo : EIATTR_KPARAM_INFO
	.align		4
.L_107:
        /*0058*/ 	.byte	0x04, 0x17
        /*005a*/ 	.short	(.L_109 - .L_108)
.L_108:
        /*005c*/ 	.word	0x00000000
        /*0060*/ 	.short	0x0002
        /*0062*/ 	.short	0x0010
        /*0064*/ 	.byte	0x00, 0xf5, 0x21, 0x00


	//----- nvinfo : EIATTR_KPARAM_INFO
	.align		4
.L_109:
        /*0068*/ 	.byte	0x04, 0x17
        /*006a*/ 	.short	(.L_111 - .L_110)
.L_110:
        /*006c*/ 	.word	0x00000000
        /*0070*/ 	.short	0x0001
        /*0072*/ 	.short	0x0008
        /*0074*/ 	.byte	0x00, 0xf5, 0x21, 0x00


	//----- nvinfo : EIATTR_KPARAM_INFO
	.align		4
.L_111:
        /*0078*/ 	.byte	0x04, 0x17
        /*007a*/ 	.short	(.L_113 - .L_112)
.L_112:
        /*007c*/ 	.word	0x00000000
        /*0080*/ 	.short	0x0000
        /*0082*/ 	.short	0x0000
        /*0084*/ 	.byte	0x00, 0xf5, 0x21, 0x00


	//----- nvinfo : EIATTR_SPARSE_MMA_MASK
	.align		4
.L_113:
        /*0088*/ 	.byte	0x03, 0x50
        /*008a*/ 	.short	0x0000


	//----- nvinfo : EIATTR_MAXREG_COUNT
	.align		4
        /*008c*/ 	.byte	0x03, 0x1b
        /*008e*/ 	.short	0x00ff


	//----- nvinfo : EIATTR_MERCURY_ISA_VERSION
	.align		4
        /*0090*/ 	.byte	0x03, 0x5f
        /*0092*/ 	.short	0x0101


	//----- nvinfo : EIATTR_VRC_CTA_INIT_COUNT
	.align		4
        /*0094*/ 	.byte	0x02, 0x4a
	.zero		1
	.zero		1


	//----- nvinfo : EIATTR_EXIT_INSTR_OFFSETS
	.align		4
        /*0098*/ 	.byte	0x04, 0x1c
        /*009a*/ 	.short	(.L_115 - .L_114)


	//   ....[0]....
.L_114:
        /*009c*/ 	.word	0x00000fa0


	//----- nvinfo : EIATTR_CBANK_PARAM_SIZE
	.align		4
.L_115:
        /*00a0*/ 	.byte	0x03, 0x19
        /*00a2*/ 	.short	0x002c


	//----- nvinfo : EIATTR_PARAM_CBANK
	.align		4
        /*00a4*/ 	.byte	0x04, 0x0a
        /*00a6*/ 	.short	(.L_117 - .L_116)
	.align		4
.L_116:
        /*00a8*/ 	.word	index@(.nv.constant0._Z18cache_dedispersionPfS_S_iiffi)
        /*00ac*/ 	.short	0x0380
        /*00ae*/ 	.short	0x002c


	//----- nvinfo : EIATTR_SW_WAR
	.align		4
.L_117:
        /*00b0*/ 	.byte	0x04, 0x36
        /*00b2*/ 	.short	(.L_119 - .L_118)
.L_118:
        /*00b4*/ 	.word	0x00000008
.L_119:


//--------------------- .nv.callgraph             --------------------------
	.section	.nv.callgraph,"",@"SHT_CUDA_CALLGRAPH"
	.align	4
	.sectionentsize	8
	.align		4
        /*0000*/ 	.word	0x00000000
	.align		4
        /*0004*/ 	.word	0xffffffff
	.align		4
        /*0008*/ 	.word	0x00000000
	.align		4
        /*000c*/ 	.word	0xfffffffe
	.align		4
        /*0010*/ 	.word	0x00000000
	.align		4
        /*0014*/ 	.word	0xfffffffd
	.align		4
        /*0018*/ 	.word	0x00000000
	.align		4
        /*001c*/ 	.word	0xfffffffc


//--------------------- .text._Z16dedisperse_loop3PKfPfPKijjii --------------------------
	.section	.text._Z16dedisperse_loop3PKfPfPKijjii,"ax",@progbits
	.align	128
        .global         _Z16dedisperse_loop3PKfPfPKijjii
        .type           _Z16dedisperse_loop3PKfPfPKijjii,@function
        .size           _Z16dedisperse_loop3PKfPfPKijjii,(.L_x_23 - _Z16dedisperse_loop3PKfPfPKijjii)
        .other          _Z16dedisperse_loop3PKfPfPKijjii,@"STO_CUDA_ENTRY STV_DEFAULT"
_Z16dedisperse_loop3PKfPfPKijjii:
.text._Z16dedisperse_loop3PKfPfPKijjii:
[----:B------:R-:W-:Y:S01]  /*0000*/  LDC R1, c[0x0][0x37c] ;  /* 0x0000df00ff017b82 */ /* 0x000fe20000000800 */
[----:B------:R-:W0:Y:S01]  /*0010*/  LDCU UR4, c[0x0][0x398] ;  /* 0x00007300ff0477ac */ /* 0x000e220008000800 */
[----:B------:R-:W-:Y:S01]  /*0020*/  HFMA2 R0, -RZ, RZ, 0, 0 ;  /* 0x00000000ff007431 */ /* 0x000fe200000001ff */
[----:B------:R-:W-:Y:S02]  /*0030*/  CS2R R2, SRZ ;  /* 0x0000000000027805 */ /* 0x000fe4000001ff00 */
[----:B------:R-:W-:Y:S02]  /*0040*/  CS2R R4, SRZ ;  /* 0x0000000000047805 */ /* 0x000fe4000001ff00 */
[----:B------:R-:W-:Y:S02]  /*0050*/  CS2R R6, SRZ ;  /* 0x0000000000067805 */ /* 0x000fe4000001ff00 */
[----:B------:R-:W-:Y:S01]  /*0060*/  MOV R16, RZ ;  /* 0x000000ff00107202 */ /* 0x000fe20000000f00 */
[----:B------:R-:W1:Y:S01]  /*0070*/  LDCU.64 UR12, c[0x0][0x358] ;  /* 0x00006b00ff0c77ac */ /* 0x000e620008000a00 */
[----:B0-----:R-:W-:-:S09]  /*0080*/  UISETP.NE.AND UP0, UPT, UR4, URZ, UPT ;  /* 0x000000ff0400728c */ /* 0x001fd2000bf05270 */
[----:B-1----:R-:W-:Y:S05]  /*0090*/  BRA.U !UP0, `(.L_x_0) ;  /* 0x0000000508887547 */ /* 0x002fea000b800000 */
[----:B------:R-:W0:Y:S01]  /*00a0*/  S2UR UR5, SR_CgaCtaId ;  /* 0x00000000000579c3 */ /* 0x000e220000008800 */
[----:B------:R-:W1:Y:S01]  /*00b0*/  S2R R22, SR_TID.Y ;  /* 0x0000000000167919 */ /* 0x000e620000002200 */
[----:B------:R-:W2:Y:S01]  /*00c0*/  LDCU UR11, c[0x0][0x360] ;  /* 0x00006c00ff0b77ac */ /* 0x000ea20008000800 */
[----:B------:R-:W-:Y:S01]  /*00d0*/  IMAD.MOV.U32 R18, RZ, RZ, RZ ;  /* 0x000000ffff127224 */ /* 0x000fe200078e00ff */
[----:B------:R-:W1:Y:S01]  /*00e0*/  S2R R17, SR_TID.X ;  /* 0x0000000000117919 */ /* 0x000e620000002100 */
[----:B------:R-:W3:Y:S01]  /*00f0*/  LDCU UR8, c[0x0][0x3a0] ;  /* 0x00007400ff0877ac */ /* 0x000ee20008000800 */
[----:B------:R-:W-:Y:S02]  /*0100*/  IMAD.MOV.U32 R0, RZ, RZ, RZ ;  /* 0x000000ffff007224 */ /* 0x000fe400078e00ff */
[----:B------:R-:W4:Y:S01]  /*0110*/  S2UR UR6, SR_CTAID.Y ;  /* 0x00000000000679c3 */ /* 0x000f220000002600 */
[----:B------:R-:W5:Y:S01]  /*0120*/  S2R R19, SR_CTAID.X ;  /* 0x0000000000137919 */ /* 0x000f620000002500 */
[----:B------:R-:W3:Y:S01]  /*0130*/  LDCU UR9, c[0x0][0x39c] ;  /* 0x00007380ff0977ac */ /* 0x000ee20008000800 */
[----:B------:R-:W2:Y:S01]  /*0140*/  LDCU UR7, c[0x0][0x364] ;  /* 0x00006c80ff0777ac */ /* 0x000ea20008000800 */
[----:B------:R-:W-:-:S02]  /*0150*/  UMOV UR4, 0x400 ;  /* 0x0000040000047882 */ /* 0x000fc40000000000 */
[----:B0-----:R-:W-:Y:S02]  /*0160*/  ULEA UR10, UR5, UR4, 0x18 ;  /* 0x00000004050a7291 */ /* 0x001fe4000f8ec0ff */
[----:B---3--:R-:W-:-:S04]  /*0170*/  UIADD3 UR5, UPT, UPT, UR8, UR9, URZ ;  /* 0x0000000908057290 */ /* 0x008fc8000fffe0ff */
[----:B------:R-:W-:Y:S01]  /*0180*/  MOV R20, UR10 ;  /* 0x0000000a00147c02 */ /* 0x000fe20008000f00 */
[----:B----4-:R-:W-:Y:S02]  /*0190*/  USHF.L.U32 UR4, UR6, 0x5, URZ ;  /* 0x0000000506047899 */ /* 0x010fe400080006ff */
[----:B--2---:R-:W-:Y:S02]  /*01a0*/  UIMAD UR6, UR11, UR7, URZ ;  /* 0x000000070b0672a4 */ /* 0x004fe4000f8e02ff */
[C---:B-1----:R-:W-:Y:S01]  /*01b0*/  IMAD R21, R22.reuse, UR11, R17 ;  /* 0x0000000b16157c24 */ /* 0x042fe2000f8e0211 */
[----:B------:R-:W-:Y:S01]  /*01c0*/  LEA R22, R22, R20, 0x5 ;  /* 0x0000001416167211 */ /* 0x000fe200078e28ff */
[----:B-----5:R-:W-:-:S08]  /*01d0*/  IMAD R19, R19, UR11, RZ ;  /* 0x0000000b13137c24 */ /* 0x020fd0000f8e02ff */
.L_x_4:
[----:B------:R-:W0:Y:S08]  /*01e0*/  LDC R9, c[0x0][0x3a4] ;  /* 0x0000e900ff097b82 */ /* 0x000e300000000800 */
[----:B------:R-:W-:Y:S01]  /*01f0*/  BAR.SYNC.DEFER_BLOCKING 0x0 ;  /* 0x0000000000007b1d */ /* 0x000fe20000010000 */
[----:B------:R-:W-:-:S07]  /*0200*/  ISETP.GT.U32.AND P0, PT, R21, 0x1f, PT ;  /* 0x0000001f1500780c */ /* 0x000fce0003f04070 */
[----:B------:R-:W1:Y:S01]  /*0210*/  LDC.64 R10, c[0x0][0x390] ;  /* 0x0000e400ff0a7b82 */ /* 0x000e620000000a00 */
[----:B0-----:R-:W-:-:S05]  /*0220*/  IMAD R9, R18, R9, UR4 ;  /* 0x0000000412097e24 */ /* 0x001fca000f8e0209 */
[----:B------:R-:W-:Y:S01]  /*0230*/  @!P0 IADD3 R13, PT, PT, R21, R9, RZ ;  /* 0x00000009150d8210 */ /* 0x000fe20007ffe0ff */
[----:B-1----:R-:W-:-:S04]  /*0240*/  IMAD.WIDE.U32 R8, R9, 0x4, R10 ;  /* 0x0000000409087825 */ /* 0x002fc800078e000a */
[----:B------:R-:W-:Y:S01]  /*0250*/  @!P0 IMAD.WIDE.U32 R10, R13, 0x4, R10 ;  /* 0x000000040d0a8825 */ /* 0x000fe200078e000a */
[----:B------:R-:W2:Y:S05]  /*0260*/  LDG.E.CONSTANT R15, desc[UR12][R8.64] ;  /* 0x0000000c080f7981 */ /* 0x000eaa000c1e9900 */
[----:B------:R-:W2:Y:S01]  /*0270*/  @!P0 LDG.E.CONSTANT R10, desc[UR12][R10.64] ;  /* 0x0000000c0a0a8981 */ /* 0x000ea2000c1e9900 */
[----:B------:R-:W-:Y:S01]  /*0280*/  @!P0 IMAD R14, R17, 0x4, R20 ;  /* 0x00000004110e8824 */ /* 0x000fe200078e0214 */
[----:B------:R-:W-:Y:S01]  /*0290*/  MOV R23, 0x400 ;  /* 0x0000040000177802 */ /* 0x000fe20000000f00 */
[----:B------:R-:W-:Y:S01]  /*02a0*/  BSSY.RECONVERGENT B0, `(.L_x_1) ;  /* 0x0000018000007945 */ /* 0x000fe20003800200 */
[----:B------:R-:W0:Y:S02]  /*02b0*/  S2R R24, SR_CgaCtaId ;  /* 0x0000000000187919 */ /* 0x000e240000008800 */
[----:B0-----:R-:W-:-:S02]  /*02c0*/  LEA R20, R24, R23, 0x18 ;  /* 0x0000001718147211 */ /* 0x001fc400078ec0ff */
[----:B--2---:R-:W-:-:S05]  /*02d0*/  @!P0 IADD3 R13, PT, PT, -R15, R10, RZ ;  /* 0x0000000a0f0d8210 */ /* 0x004fca0007ffe1ff */
[----:B------:R-:W-:Y:S01]  /*02e0*/  @!P0 STS [R14], R13 ;  /* 0x0000000d0e008388 */ /* 0x000fe20000000800 */
[----:B------:R-:W-:Y:S06]  /*02f0*/  BAR.SYNC.DEFER_BLOCKING 0x0 ;  /* 0x0000000000007b1d */ /* 0x000fec0000010000 */
[----:B------:R-:W0:Y:S02]  /*0300*/  LDS R12, [R20+0x7c] ;  /* 0x00007c00140c7984 */ /* 0x000e240000000800 */
[----:B0-----:R-:W-:-:S04]  /*0310*/  IADD3 R12, PT, PT, R12, UR11, RZ ;  /* 0x0000000b0c0c7c10 */ /* 0x001fc8000fffe0ff */
[----:B------:R-:W-:-:S13]  /*0320*/  ISETP.GE.U32.AND P0, PT, R21, R12, PT ;  /* 0x0000000c1500720c */ /* 0x000fda0003f06070 */
[----:B------:R-:W-:Y:S05]  /*0330*/  @P0 BRA `(.L_x_2) ;  /* 0x0000000000380947 */ /* 0x000fea0003800000 */
[----:B------:R-:W-:Y:S01]  /*0340*/  IMAD R8, R18, UR5, R19 ;  /* 0x0000000512087c24 */ /* 0x000fe2000f8e0213 */
[----:B------:R-:W-:Y:S01]  /*0350*/  MOV R10, R21 ;  /* 0x00000015000a7202 */ /* 0x000fe20000000f00 */
[----:B------:R-:W-:-:S03]  /*0360*/  VIADD R9, R23, 0x80 ;  /* 0x0000008017097836 */ /* 0x000fc60000000000 */
[----:B------:R-:W-:Y:S02]  /*0370*/  IADD3 R15, PT, PT, R15, R8, RZ ;  /* 0x000000080f0f7210 */ /* 0x000fe40007ffe0ff */
[----:B------:R-:W-:-:S07]  /*0380*/  LEA R13, R24, R9, 0x18 ;  /* 0x00000009180d7211 */ /* 0x000fce00078ec0ff */
.L_x_3:
[----:B0-----:R-:W0:Y:S01]  /*0390*/  LDC.64 R8, c[0x0][0x380] ;  /* 0x0000e000ff087b82 */ /* 0x001e220000000a00 */
[----:B------:R-:W-:-:S04]  /*03a0*/  IMAD.IADD R11, R15, 0x1, R10 ;  /* 0x000000010f0b7824 */ /* 0x000fc800078e020a */
[----:B0-----:R-:W-:-:S06]  /*03b0*/  IMAD.WIDE.U32 R8, R11, 0x4, R8 ;  /* 0x000000040b087825 */ /* 0x001fcc00078e0008 */
[----:B------:R-:W2:Y:S01]  /*03c0*/  LDG.E.CONSTANT R8, desc[UR12][R8.64] ;  /* 0x0000000c08087981 */ /* 0x000ea2000c1e9900 */
[C---:B------:R-:W-:Y:S02]  /*03d0*/  LEA R11, R10.reuse, R13, 0x2 ;  /* 0x0000000d0a0b7211 */ /* 0x040fe400078e10ff */
[----:B------:R-:W-:-:S04]  /*03e0*/  IADD3 R10, PT, PT, R10, UR6, RZ ;  /* 0x000000060a0a7c10 */ /* 0x000fc8000fffe0ff */
[----:B------:R-:W-:Y:S01]  /*03f0*/  ISETP.GE.U32.AND P0, PT, R10, R12, PT ;  /* 0x0000000c0a00720c */ /* 0x000fe20003f06070 */
[----:B--2---:R0:W-:-:S12]  /*0400*/  STS [R11], R8 ;  /* 0x000000080b007388 */ /* 0x0041d80000000800 */
[----:B------:R-:W-:Y:S05]  /*0410*/  @!P0 BRA `(.L_x_3) ;  /* 0xfffffffc00dc8947 */ /* 0x000fea000383ffff */
.L_x_2:
[----:B------:R-:W-:Y:S05]  /*0420*/  BSYNC.RECONVERGENT B0 ;  /* 0x0000000000007941 */ /* 0x000fea0003800200 */
.L_x_1:
[----:B------:R-:W-:Y:S01]  /*0430*/  BAR.SYNC.DEFER_BLOCKING 0x0 ;  /* 0x0000000000007b1d */ /* 0x000fe20000010000 */
[----:B------:R-:W-:Y:S01]  /*0440*/  VIADD R23, R23, 0x80 ;  /* 0x0000008017177836 */ /* 0x000fe20000000000 */
[----:B------:R-:W-:-:S04]  /*0450*/  IADD3 R18, PT, PT, R18, 0x1, RZ ;  /* 0x0000000112127810 */ /* 0x000fc80007ffe0ff */
[----:B------:R-:W-:Y:S01]  /*0460*/  LEA R23, R24, R23, 0x18 ;  /* 0x0000001718177211 */ /* 0x000fe200078ec0ff */
[----:B------:R-:W1:Y:S01]  /*0470*/  LDCU UR7, c[0x0][0x398] ;  /* 0x00007300ff0777ac */ /* 0x000e620008000800 */
[----:B------:R-:W2:Y:S01]  /*0480*/  LDS.128 R12, [R22+0x10] ;  /* 0x00001000160c7984 */ /* 0x000ea20000000c00 */
[----:B-1----:R-:W-:-:S03]  /*0490*/  ISETP.NE.AND P0, PT, R18, UR7, PT ;  /* 0x0000000712007c0c */ /* 0x002fc6000bf05270 */
[----:B0-----:R-:W0:Y:S01]  /*04a0*/  LDS.128 R8, [R22] ;  /* 0x0000000016087984 */ /* 0x001e220000000c00 */
[-C--:B--2---:R-:W-:Y:S01]  /*04b0*/  IADD3 R28, PT, PT, R12, R17.reuse, RZ ;  /* 0x000000110c1c7210 */ /* 0x084fe20007ffe0ff */
[C---:B------:R-:W-:Y:S01]  /*04c0*/  IMAD.IADD R12, R17.reuse, 0x1, R13 ;  /* 0x00000001110c7824 */ /* 0x040fe200078e020d */
[C---:B------:R-:W-:Y:S02]  /*04d0*/  IADD3 R14, PT, PT, R17.reuse, R14, RZ ;  /* 0x0000000e110e7210 */ /* 0x040fe40007ffe0ff */
[----:B0-----:R-:W-:Y:S02]  /*04e0*/  IADD3 R8, PT, PT, R8, R17, RZ ;  /* 0x0000001108087210 */ /* 0x001fe40007ffe0ff */
[C---:B------:R-:W-:Y:S01]  /*04f0*/  IADD3 R24, PT, PT, R17.reuse, R9, RZ ;  /* 0x0000000911187210 */ /* 0x040fe20007ffe0ff */
[C---:B------:R-:W-:Y:S01]  /*0500*/  IMAD.IADD R9, R17.reuse, 0x1, R10 ;  /* 0x0000000111097824 */ /* 0x040fe200078e020a */
[C---:B------:R-:W-:Y:S01]  /*0510*/  IADD3 R26, PT, PT, R17.reuse, R11, RZ ;  /* 0x0000000b111a7210 */ /* 0x040fe20007ffe0ff */
[--C-:B------:R-:W-:Y:S01]  /*0520*/  IMAD R11, R8, 0x4, R23.reuse ;  /* 0x00000004080b7824 */ /* 0x100fe200078e0217 */
[----:B------:R-:W-:Y:S01]  /*0530*/  IADD3 R10, PT, PT, R17, R15, RZ ;  /* 0x0000000f110a7210 */ /* 0x000fe20007ffe0ff */
[--C-:B------:R-:W-:Y:S01]  /*0540*/  IMAD R14, R14, 0x4, R23.reuse ;  /* 0x000000040e0e7824 */ /* 0x100fe200078e0217 */
[-C--:B------:R-:W-:Y:S01]  /*0550*/  LEA R24, R24, R23.reuse, 0x2 ;  /* 0x0000001718187211 */ /* 0x080fe200078e10ff */
[----:B------:R-:W-:Y:S01]  /*0560*/  IMAD R26, R26, 0x4, R23 ;  /* 0x000000041a1a7824 */ /* 0x000fe200078e0217 */
[----:B------:R-:W-:-:S02]  /*0570*/  LEA R12, R12, R23, 0x2 ;  /* 0x000000170c0c7211 */ /* 0x000fc400078e10ff */
[-C--:B------:R-:W-:Y:S02]  /*0580*/  LEA R8, R9, R23.reuse, 0x2 ;  /* 0x0000001709087211 */ /* 0x080fe400078e10ff */
[-C--:B------:R-:W-:Y:S01]  /*0590*/  LEA R28, R28, R23.reuse, 0x2 ;  /* 0x000000171c1c7211 */ /* 0x080fe200078e10ff */
[----:B------:R-:W0:Y:S01]  /*05a0*/  LDS R9, [R11] ;  /* 0x000000000b097984 */ /* 0x000e220000000800 */
[----:B------:R-:W-:-:S03]  /*05b0*/  LEA R10, R10, R23, 0x2 ;  /* 0x000000170a0a7211 */ /* 0x000fc600078e10ff */
[----:B------:R-:W1:Y:S04]  /*05c0*/  LDS R24, [R24] ;  /* 0x0000000018187984 */ /* 0x000e680000000800 */
[----:B------:R-:W2:Y:S04]  /*05d0*/  LDS R13, [R8] ;  /* 0x00000000080d7984 */ /* 0x000ea80000000800 */
[----:B------:R-:W3:Y:S04]  /*05e0*/  LDS R26, [R26] ;  /* 0x000000001a1a7984 */ /* 0x000ee80000000800 */
[----:B------:R-:W4:Y:S04]  /*05f0*/  LDS R15, [R28] ;  /* 0x000000001c0f7984 */ /* 0x000f280000000800 */
[----:B------:R-:W5:Y:S04]  /*0600*/  LDS R12, [R12] ;  /* 0x000000000c0c7984 */ /* 0x000f680000000800 */
[----:B------:R-:W5:Y:S04]  /*0610*/  LDS R23, [R14] ;  /* 0x000000000e177984 */ /* 0x000f680000000800 */
[----:B------:R-:W5:Y:S01]  /*0620*/  LDS R25, [R10] ;  /* 0x000000000a197984 */ /* 0x000f620000000800 */
[----:B0-----:R-:W-:Y:S01]  /*0630*/  FADD R16, R9, R16 ;  /* 0x0000001009107221 */ /* 0x001fe20000000000 */
[----:B-1----:R-:W-:Y:S01]  /*0640*/  FADD R7, R24, R7 ;  /* 0x0000000718077221 */ /* 0x002fe20000000000 */
[----:B--2---:R-:W-:Y:S01]  /*0650*/  FADD R6, R13, R6 ;  /* 0x000000060d067221 */ /* 0x004fe20000000000 */
[----:B---3--:R-:W-:Y:S01]  /*0660*/  FADD R5, R26, R5 ;  /* 0x000000051a057221 */ /* 0x008fe20000000000 */
[----:B----4-:R-:W-:Y:S01]  /*0670*/  FADD R4, R15, R4 ;  /* 0x000000040f047221 */ /* 0x010fe20000000000 */
[----:B-----5:R-:W-:Y:S01]  /*0680*/  FADD R3, R12, R3 ;  /* 0x000000030c037221 */ /* 0x020fe20000000000 */
[----:B------:R-:W-:Y:S01]  /*0690*/  FADD R2, R23, R2 ;  /* 0x0000000217027221 */ /* 0x000fe20000000000 */
[----:B------:R-:W-:Y:S01]  /*06a0*/  FADD R0, R25, R0 ;  /* 0x0000000019007221 */ /* 0x000fe20000000000 */
[----:B------:R-:W-:Y:S06]  /*06b0*/  @P0 BRA `(.L_x_4) ;  /* 0xfffffff800c80947 */ /* 0x000fec000383ffff */
.L_x_0:
[----:B------:R-:W0:Y:S01]  /*06c0*/  S2R R10, SR_CTAID.Y ;  /* 0x00000000000a7919 */ /* 0x000e220000002600 */
[----:B------:R-:W1:Y:S01]  /*06d0*/  S2UR UR7, SR_CTAID.X ;  /* 0x00000000000779c3 */ /* 0x000e620000002500 */
[----:B------:R-:W2:Y:S01]  /*06e0*/  LDCU UR8, c[0x0][0x39c] ;  /* 0x00007380ff0877ac */ /* 0x000ea20008000800 */
[----:B------:R-:W0:Y:S01]  /*06f0*/  S2R R9, SR_TID.Y ;  /* 0x0000000000097919 */ /* 0x000e220000002200 */
[----:B------:R-:W1:Y:S05]  /*0700*/  S2R R8, SR_TID.X ;  /* 0x0000000000087919 */ /* 0x000e6a0000002100 */
[----:B------:R-:W1:Y:S01]  /*0710*/  LDC R11, c[0x0][0x360] ;  /* 0x0000d800ff0b7b82 */ /* 0x000e620000000800 */
[----:B0-----:R-:W-:-:S02]  /*0720*/  IMAD R10, R10, 0x4, R9 ;  /* 0x000000040a0a7824 */ /* 0x001fc400078e0209 */
[----:B-1----:R-:W-:-:S03]  /*0730*/  IMAD R11, R11, UR7, R8 ;  /* 0x000000070b0b7c24 */ /* 0x002fc6000f8e0208 */
[----:B------:R-:W-:Y:S02]  /*0740*/  SHF.L.U32 R10, R10, 0x3, RZ ;  /* 0x000000030a0a7819 */ /* 0x000fe400000006ff */
[----:B------:R-:W0:Y:S03]  /*0750*/  LDC.64 R8, c[0x0][0x388] ;  /* 0x0000e200ff087b82 */ /* 0x000e260000000a00 */
[----:B--2---:R-:W-:-:S05]  /*0760*/  IMAD R11, R10, UR8, R11 ;  /* 0x000000080a0b7c24 */ /* 0x004fca000f8e020b */
[----:B------:R-:W-:-:S05]  /*0770*/  IADD3 R13, PT, PT, R11, UR8, RZ ;  /* 0x000000080b0d7c10 */ /* 0x000fca000fffe0ff */
[----:B------:R-:W-:-:S05]  /*0780*/  VIADD R15, R13, UR8 ;  /* 0x000000080d0f7c36 */ /* 0x000fca0008000000 */
[----:B------:R-:W-:-:S04]  /*0790*/  IADD3 R19, PT, PT, R15, UR8, RZ ;  /* 0x000000080f137c10 */ /* 0x000fc8000fffe0ff */
[----:B------:R-:W-:Y:S01]  /*07a0*/  IADD3 R21, PT, PT, R19, UR8, RZ ;  /* 0x0000000813157c10 */ /* 0x000fe2000fffe0ff */
[----:B0-----:R-:W-:-:S04]  /*07b0*/  IMAD.WIDE.U32 R10, R11, 0x4, R8 ;  /* 0x000000040b0a7825 */ /* 0x001fc800078e0008 */
[----:B------:R-:W-:Y:S01]  /*07c0*/  VIADD R23, R21, UR8 ;  /* 0x0000000815177c36 */ /* 0x000fe20008000000 */
[----:B------:R-:W-:Y:S01]  /*07d0*/  STG.E desc[UR12][R10.64], R16 ;  /* 0x000000100a007986 */ /* 0x000fe2000c10190c */
[----:B------:R-:W-:-:S03]  /*07e0*/  IMAD.WIDE.U32 R12, R13, 0x4, R8 ;  /* 0x000000040d0c7825 */ /* 0x000fc600078e0008 */
[----:B------:R-:W-:Y:S01]  /*07f0*/  IADD3 R25, PT, PT, R23, UR8, RZ ;  /* 0x0000000817197c10 */ /* 0x000fe2000fffe0ff */
[--C-:B------:R-:W-:Y:S01]  /*0800*/  IMAD.WIDE.U32 R14, R15, 0x4, R8.reuse ;  /* 0x000000040f0e7825 */ /* 0x100fe200078e0008 */
[----:B------:R-:W-:Y:S02]  /*0810*/  STG.E desc[UR12][R12.64], R7 ;  /* 0x000000070c007986 */ /* 0x000fe4000c10190c */
[----:B------:R-:W-:Y:S01]  /*0820*/  IADD3 R17, PT, PT, R25, UR8, RZ ;  /* 0x0000000819117c10 */ /* 0x000fe2000fffe0ff */
[--C-:B------:R-:W-:Y:S01]  /*0830*/  IMAD.WIDE.U32 R18, R19, 0x4, R8.reuse ;  /* 0x0000000413127825 */ /* 0x100fe200078e0008 */
[----:B------:R-:W-:Y:S03]  /*0840*/  STG.E desc[UR12][R14.64], R6 ;  /* 0x000000060e007986 */ /* 0x000fe6000c10190c */
[--C-:B------:R-:W-:Y:S01]  /*0850*/  IMAD.WIDE.U32 R20, R21, 0x4, R8.reuse ;  /* 0x0000000415147825 */ /* 0x100fe200078e0008 */
[----:B------:R-:W-:Y:S03]  /*0860*/  STG.E desc[UR12][R18.64], R5 ;  /* 0x0000000512007986 */ /* 0x000fe6000c10190c */
[--C-:B------:R-:W-:Y:S01]  /*0870*/  IMAD.WIDE.U32 R22, R23, 0x4, R8.reuse ;  /* 0x0000000417167825 */ /* 0x100fe200078e0008 */
[----:B------:R-:W-:Y:S03]  /*0880*/  STG.E desc[UR12][R20.64], R4 ;  /* 0x0000000414007986 */ /* 0x000fe6000c10190c */
[--C-:B------:R-:W-:Y:S01]  /*0890*/  IMAD.WIDE.U32 R24, R25, 0x4, R8.reuse ;  /* 0x0000000419187825 */ /* 0x100fe200078e0008 */
[----:B------:R-:W-:Y:S03]  /*08a0*/  STG.E desc[UR12][R22.64], R3 ;  /* 0x0000000316007986 */ /* 0x000fe6000c10190c */
[----:B------:R-:W-:Y:S01]  /*08b0*/  IMAD.WIDE.U32 R8, R17, 0x4, R8 ;  /* 0x0000000411087825 */ /* 0x000fe200078e0008 */
[----:B------:R-:W-:Y:S04]  /*08c0*/  STG.E desc[UR12][R24.64], R2 ;  /* 0x0000000218007986 */ /* 0x000fe8000c10190c */
[----:B------:R-:W-:Y:S01]  /*08d0*/  STG.E desc[UR12][R8.64], R0 ;  /* 0x0000000008007986 */ /* 0x000fe2000c10190c */
[----:B------:R-:W-:Y:S05]  /*08e0*/  EXIT ;  /* 0x000000000000794d */ /* 0x000fea0003800000 */
.L_x_5:
[----:B------:R-:W-:-:S00]  /*08f0*/  BRA `(.L_x_5) ;  /* 0xfffffffc00fc7947 */ /* 0x000fc0000383ffff */
[----:B------:R-:W-:-:S00]  /*0900*/  NOP ;  /* 0x0000000000007918 */ /* 0x000fc00000000000 */
[----:B------:R-:W-:-:S00]  /*0910*/  NOP ;  /* 0x0000000000007918 */ /* 0x000fc00000000000 */
[----:B------:R-:W-:-:S00]  /*0920*/  NOP ;  /* 0x0000000000007918 */ /* 0x000fc00000000000 */
[----:B------:R-:W-:-:S00]  /*0930*/  NOP ;  /* 0x0000000000007918 */ /* 0x000fc00000000000 */
[----:B------:R-:W-:-:S00]  /*0940*/  NOP ;  /* 0x0000000000007918 */ /* 0x000fc00000000000 */
[----:B------:R-:W-:-:S00]  /*0950*/  NOP ;  /* 0x0000000000007918 */ /* 0x000fc00000000000 */
[----:B------:R-:W-:-:S00]  /*0960*/  NOP ;  /* 0x0000000000007918 */ /* 0x000fc00000000000 */
[----:B------:R-:W-:-:S00]  /*0970*/  NOP ;  /* 0x0000000000007918 */ /* 0x000fc00000000000 */
.L_x_23:


//--------------------- .text._Z16dedisperse_loop2PKfPfPKijjii --------------------------
	.section	.text._Z16dedisperse_loop2PKfPfPKijjii,"ax",@progbits
	.align	128
        .global         _Z16dedisperse_loop2PKfPfPKijjii
        .type           _Z16dedisperse_loop2PKfPfPKijjii,@function
        .size           _Z16dedisperse_loop2PKfPfPKijjii,(.L_x_24 - _Z16dedisperse_loop2PKfPfPKijjii)
        .other          _Z16dedisperse_loop2PKfPfPKijjii,@"STO_CUDA_ENTRY STV_DEFAULT"
_Z16dedisperse_loop2PKfPfPKijjii:
.text._Z16dedisperse_loop2PKfPfPKijjii:
[----:B------:R-:W-:Y:S01]  /*0000*/  LDC R1, c[0x0][0x37c] ;  /* 0x0000df00ff017b82 */ /* 0x000fe20000000800 */
[----:B------:R-:W0:Y:S01]  /*0010*/  LDCU UR4, c[0x0][0x398] ;  /* 0x00007300ff0477ac */ /* 0x000e220008000800 */
[----:B------:R-:W-:Y:S01]  /*0020*/  HFMA2 R0, -RZ, RZ, 0, 0 ;  /* 0x00000000ff007431 */ /* 0x000fe200000001ff */
[----:B------:R-:W-:Y:S01]  /*0030*/  CS2R R20, SRZ ;  /* 0x0000000000147805 */ /* 0x000fe2000001ff00 */
[----:B------:R-:W-:Y:S01]  /*0040*/  HFMA2 R35, -RZ, RZ, 0, 0 ;  /* 0x00000000ff237431 */ /* 0x000fe200000001ff */
[----:B------:R-:W-:Y:S02]  /*0050*/  CS2R R18, SRZ ;  /* 0x0000000000127805 */ /* 0x000fe4000001ff00 */
[----:B------:R-:W-:Y:S02]  /*0060*/  CS2R R16, SRZ ;  /* 0x0000000000107805 */ /* 0x000fe4000001ff00 */
[----:B------:R-:W-:Y:S02]  /*0070*/  CS2R R14, SRZ ;  /* 0x00000000000e7805 */ /* 0x000fe4000001ff00 */
[----:B------:R-:W-:-:S02]  /*0080*/  CS2R R12, SRZ ;  /* 0x00000000000c7805 */ /* 0x000fc4000001ff00 */
[----:B------:R-:W-:Y:S02]  /*0090*/  CS2R R10, SRZ ;  /* 0x00000000000a7805 */ /* 0x000fe4000001ff00 */
[----:B------:R-:W-:Y:S01]  /*00a0*/  MOV R33, RZ ;  /* 0x000000ff00217202 */ /* 0x000fe20000000f00 */
[----:B------:R-:W1:Y:S01]  /*00b0*/  LDCU.64 UR10, c[0x0][0x358] ;  /* 0x00006b00ff0a77ac */ /* 0x000e620008000a00 */
[----:B------:R-:W-:Y:S01]  /*00c0*/  MOV R31, RZ ;  /* 0x000000ff001f7202 */ /* 0x000fe20000000f00 */
[----:B0-----:R-:W-:-:S09]  /*00d0*/  UISETP.NE.AND UP0, UPT, UR4, URZ, UPT ;  /* 0x000000ff0400728c */ /* 0x001fd2000bf05270 */
[----:B------:R-:W-:Y:S05]  /*00e0*/  BRA.U !UP0, `(.L_x_6) ;  /* 0x0000000508647547 */ /* 0x000fea000b800000 */
[----:B------:R-:W0:Y:S01]  /*00f0*/  S2R R23, SR_CTAID.X ;  /* 0x0000000000177919 */ /* 0x000e220000002500 */
[----:B------:R-:W2:Y:S01]  /*0100*/  S2UR UR4, SR_CTAID.Y ;  /* 0x00000000000479c3 */ /* 0x000ea20000002600 */
[----:B------:R-:W3:Y:S01]  /*0110*/  LDCU UR8, c[0x0][0x360] ;  /* 0x00006c00ff0877ac */ /* 0x000ee20008000800 */
[----:B------:R-:W-:Y:S01]  /*0120*/  MOV R22, RZ ;  /* 0x000000ff00167202 */ /* 0x000fe20000000f00 */
[----:B------:R-:W4:Y:S01]  /*0130*/  S2R R8, SR_TID.Y ;  /* 0x0000000000087919 */ /* 0x000f220000002200 */
[----:B------:R-:W-:Y:S01]  /*0140*/  MOV R21, RZ ;  /* 0x000000ff00157202 */ /* 0x000fe20000000f00 */
[----:B------:R-:W5:Y:S01]  /*0150*/  LDCU UR5, c[0x0][0x3a0] ;  /* 0x00007400ff0577ac */ /* 0x000f620008000800 */
[----:B------:R-:W4:Y:S01]  /*0160*/  S2R R9, SR_TID.X ;  /* 0x0000000000097919 */ /* 0x000f220000002100 */
[----:B------:R-:W5:Y:S01]  /*0170*/  LDCU UR7, c[0x0][0x39c] ;  /* 0x00007380ff0777ac */ /* 0x000f620008000800 */
[----:B------:R-:W3:Y:S01]  /*0180*/  LDCU UR6, c[0x0][0x364] ;  /* 0x00006c80ff0677ac */ /* 0x000ee20008000800 */
[----:B--2---:R-:W-:-:S02]  /*0190*/  USHF.L.U32 UR4, UR4, 0x4, URZ ;  /* 0x0000000404047899 */ /* 0x004fc400080006ff */
[----:B-----5:R-:W-:Y:S01]  /*01a0*/  UIADD3 UR5, UPT, UPT, UR5, UR7, URZ ;  /* 0x0000000705057290 */ /* 0x020fe2000fffe0ff */
[----:B0-----:R-:W-:Y:S01]  /*01b0*/  SHF.L.U32 R23, R23, 0x9, RZ ;  /* 0x0000000917177819 */ /* 0x001fe200000006ff */
[----:B---3--:R-:W-:Y:S02]  /*01c0*/  UIMAD UR6, UR8, UR6, URZ ;  /* 0x00000006080672a4 */ /* 0x008fe4000f8e02ff */
[----:B----4-:R-:W-:-:S10]  /*01d0*/  IMAD R24, R8, UR8, R9 ;  /* 0x0000000808187c24 */ /* 0x010fd4000f8e0209 */
.L_x_10:
[----:B------:R-:W0:Y:S08]  /*01e0*/  LDC R25, c[0x0][0x3a4] ;  /* 0x0000e900ff197b82 */ /* 0x000e300000000800 */
[----:B------:R-:W2:Y:S01]  /*01f0*/  LDC.64 R2, c[0x0][0x390] ;  /* 0x0000e400ff027b82 */ /* 0x000ea20000000a00 */
[----:B0-----:R-:W-:-:S05]  /*0200*/  IMAD R25, R22, R25, UR4 ;  /* 0x0000000416197e24 */ /* 0x001fca000f8e0219 */
[C---:B------:R-:W-:Y:S01]  /*0210*/  IADD3 R7, PT, PT, R25.reuse, 0xf, RZ ;  /* 0x0000000f19077810 */ /* 0x040fe20007ffe0ff */
[----:B--2---:R-:W-:-:S04]  /*0220*/  IMAD.WIDE.U32 R4, R25, 0x4, R2 ;  /* 0x0000000419047825 */ /* 0x004fc800078e0002 */
[----:B------:R-:W-:Y:S02]  /*0230*/  IMAD.WIDE.U32 R6, R7, 0x4, R2 ;  /* 0x0000000407067825 */ /* 0x000fe400078e0002 */
[----:B-1----:R-:W2:Y:S04]  /*0240*/  LDG.E.CONSTANT R4, desc[UR10][R4.64] ;  /* 0x0000000a04047981 */ /* 0x002ea8000c1e9900 */
[----:B------:R-:W2:Y:S01]  /*0250*/  LDG.E.CONSTANT R7, desc[UR10][R6.64] ;  /* 0x0000000a06077981 */ /* 0x000ea2000c1e9900 */
[----:B------:R-:W-:-:S05]  /*0260*/  IADD3 R25, PT, PT, R25, R8, RZ ;  /* 0x0000000819197210 */ /* 0x000fca0007ffe0ff */
[----:B------:R-:W-:-:S05]  /*0270*/  IMAD.WIDE.U32 R2, R25, 0x4, R2 ;  /* 0x0000000419027825 */ /* 0x000fca00078e0002 */
[----:B------:R0:W5:Y:S01]  /*0280*/  LDG.E.CONSTANT R25, desc[UR10][R2.64] ;  /* 0x0000000a02197981 */ /* 0x000162000c1e9900 */
[----:B------:R-:W-:Y:S01]  /*0290*/  BSSY.RECONVERGENT B0, `(.L_x_7) ;  /* 0x0000014000007945 */ /* 0x000fe20003800200 */
[----:B------:R-:W-:Y:S01]  /*02a0*/  BAR.SYNC.DEFER_BLOCKING 0x0 ;  /* 0x0000000000007b1d */ /* 0x000fe20000010000 */
[----:B--2---:R-:W-:-:S04]  /*02b0*/  IADD3 R26, PT, PT, R7, 0x200, -R4 ;  /* 0x00000200071a7810 */ /* 0x004fc80007ffe804 */
[----:B------:R-:W-:-:S13]  /*02c0*/  ISETP.GE.U32.AND P0, PT, R24, R26, PT ;  /* 0x0000001a1800720c */ /* 0x000fda0003f06070 */
[----:B0-----:R-:W-:Y:S05]  /*02d0*/  @P0 BRA `(.L_x_8) ;  /* 0x00000000003c0947 */ /* 0x001fea0003800000 */
[----:B------:R-:W0:Y:S01]  /*02e0*/  S2R R7, SR_CgaCtaId ;  /* 0x0000000000077919 */ /* 0x000e220000008800 */
[----:B------:R-:W-:Y:S01]  /*02f0*/  IMAD R3, R22, UR5, R23 ;  /* 0x0000000516037c24 */ /* 0x000fe2000f8e0217 */
[----:B------:R-:W-:Y:S01]  /*0300*/  MOV R2, 0x400 ;  /* 0x0000040000027802 */ /* 0x000fe20000000f00 */
[----:B------:R-:W-:-:S03]  /*0310*/  IMAD.MOV.U32 R5, RZ, RZ, R24 ;  /* 0x000000ffff057224 */ /* 0x000fc600078e0018 */
[----:B------:R-:W-:Y:S02]  /*0320*/  IADD3 R28, PT, PT, R4, R3, RZ ;  /* 0x00000003041c7210 */ /* 0x000fe40007ffe0ff */
[----:B0-----:R-:W-:-:S07]  /*0330*/  LEA R6, R7, R2, 0x18 ;  /* 0x0000000207067211 */ /* 0x001fce00078ec0ff */
.L_x_9:
[----:B0-----:R-:W0:Y:S01]  /*0340*/  LDC.64 R2, c[0x0][0x380] ;  /* 0x0000e000ff027b82 */ /* 0x001e220000000a00 */
[----:B------:R-:W-:-:S05]  /*0350*/  IADD3 R7, PT, PT, R28, R5, RZ ;  /* 0x000000051c077210 */ /* 0x000fca0007ffe0ff */
[----:B0-----:R-:W-:-:S06]  /*0360*/  IMAD.WIDE.U32 R2, R7, 0x4, R2 ;  /* 0x0000000407027825 */ /* 0x001fcc00078e0002 */
[----:B------:R-:W2:Y:S01]  /*0370*/  LDG.E.CONSTANT R2, desc[UR10][R2.64] ;  /* 0x0000000a02027981 */ /* 0x000ea2000c1e9900 */
[C---:B------:R-:W-:Y:S02]  /*0380*/  LEA R7, R5.reuse, R6, 0x2 ;  /* 0x0000000605077211 */ /* 0x040fe400078e10ff */
[----:B------:R-:W-:-:S04]  /*0390*/  IADD3 R5, PT, PT, R5, UR6, RZ ;  /* 0x0000000605057c10 */ /* 0x000fc8000fffe0ff */
[----:B------:R-:W-:Y:S01]  /*03a0*/  ISETP.GE.U32.AND P0, PT, R5, R26, PT ;  /* 0x0000001a0500720c */ /* 0x000fe20003f06070 */
[----:B--2---:R0:W-:-:S12]  /*03b0*/  STS [R7], R2 ;  /* 0x0000000207007388 */ /* 0x0041d80000000800 */
[----:B------:R-:W-:Y:S05]  /*03c0*/  @!P0 BRA `(.L_x_9) ;  /* 0xfffffffc00dc8947 */ /* 0x000fea000383ffff */
.L_x_8:
[----:B------:R-:W-:Y:S05]  /*03d0*/  BSYNC.RECONVERGENT B0 ;  /* 0x0000000000007941 */ /* 0x000fea0003800200 */
.L_x_7:
[----:B------:R-:W1:Y:S08]  /*03e0*/  S2UR UR8, SR_CgaCtaId ;  /* 0x00000000000879c3 */ /* 0x000e700000008800 */
[----:B------:R-:W-:Y:S01]  /*03f0*/  BAR.SYNC.DEFER_BLOCKING 0x0 ;  /* 0x0000000000007b1d */ /* 0x000fe20000010000 */
[----:B-----5:R-:W-:Y:S02]  /*0400*/  IADD3 R25, PT, PT, R25, R9, -R4 ;  /* 0x0000000919197210 */ /* 0x020fe40007ffe804 */
[----:B------:R-:W-:-:S03]  /*0410*/  IADD3 R22, PT, PT, R22, 0x1, RZ ;  /* 0x0000000116167810 */ /* 0x000fc60007ffe0ff */
[----:B------:R-:W-:Y:S02]  /*0420*/  UMOV UR7, 0x400 ;  /* 0x0000040000077882 */ /* 0x000fe40000000000 */
[----:B-1----:R-:W-:-:S06]  /*0430*/  ULEA UR7, UR8, UR7, 0x18 ;  /* 0x0000000708077291 */ /* 0x002fcc000f8ec0ff */
[----:B------:R-:W-:-:S05]  /*0440*/  LEA R25, R25, UR7, 0x2 ;  /* 0x0000000719197c11 */ /* 0x000fca000f8e10ff */
[----:B0-----:R-:W0:Y:S01]  /*0450*/  LDS R2, [R25] ;  /* 0x0000000019027984 */ /* 0x001e220000000800 */
[----:B------:R-:W1:Y:S03]  /*0460*/  LDCU UR7, c[0x0][0x398] ;  /* 0x00007300ff0777ac */ /* 0x000e660008000800 */
[----:B------:R-:W2:Y:S04]  /*0470*/  LDS R4, [R25+0x40] ;  /* 0x0000400019047984 */ /* 0x000ea80000000800 */
[----:B------:R-:W3:Y:S04]  /*0480*/  LDS R6, [R25+0x80] ;  /* 0x0000800019067984 */ /* 0x000ee80000000800 */
[----:B------:R-:W4:Y:S04]  /*0490*/  LDS R3, [R25+0xc0] ;  /* 0x0000c00019037984 */ /* 0x000f280000000800 */
[----:B------:R-:W4:Y:S01]  /*04a0*/  LDS R5, [R25+0x100] ;  /* 0x0001000019057984 */ /* 0x000f220000000800 */
[----:B-1----:R-:W-:-:S03]  /*04b0*/  ISETP.NE.AND P0, PT, R22, UR7, PT ;  /* 0x0000000716007c0c */ /* 0x002fc6000bf05270 */
[----:B------:R-:W1:Y:S04]  /*04c0*/  LDS R7, [R25+0x180] ;  /* 0x0001800019077984 */ /* 0x000e680000000800 */
[----:B------:R-:W1:Y:S04]  /*04d0*/  LDS R27, [R25+0x200] ;  /* 0x00020000191b7984 */ /* 0x000e680000000800 */
[----:B------:R-:W1:Y:S04]  /*04e0*/  LDS R26, [R25+0x240] ;  /* 0x00024000191a7984 */ /* 0x000e680000000800 */
[----:B------:R-:W1:Y:S04]  /*04f0*/  LDS R29, [R25+0x280] ;  /* 0x00028000191d7984 */ /* 0x000e680000000800 */
[----:B------:R-:W1:Y:S01]  /*0500*/  LDS R37, [R25+0x300] ;  /* 0x0003000019257984 */ /* 0x000e620000000800 */
[----:B0-----:R-:W-:-:S03]  /*0510*/  FADD R31, R2, R31 ;  /* 0x0000001f021f7221 */ /* 0x001fc60000000000 */
[----:B------:R-:W0:Y:S01]  /*0520*/  LDS R28, [R25+0x340] ;  /* 0x00034000191c7984 */ /* 0x000e220000000800 */
[----:B--2---:R-:W-:-:S03]  /*0530*/  FADD R35, R4, R35 ;  /* 0x0000002304237221 */ /* 0x004fc60000000000 */
[----:B------:R-:W2:Y:S01]  /*0540*/  LDS R2, [R25+0x140] ;  /* 0x0001400019027984 */ /* 0x000ea20000000800 */
[----:B---3--:R-:W-:-:S03]  /*0550*/  FADD R33, R6, R33 ;  /* 0x0000002106217221 */ /* 0x008fc60000000000 */
[----:B------:R-:W3:Y:S01]  /*0560*/  LDS R4, [R25+0x1c0] ;  /* 0x0001c00019047984 */ /* 0x000ee20000000800 */
[----:B----4-:R-:W-:-:S03]  /*0570*/  FADD R0, R3, R0 ;  /* 0x0000000003007221 */ /* 0x010fc60000000000 */
[----:B------:R-:W4:Y:S01]  /*0580*/  LDS R6, [R25+0x2c0] ;  /* 0x0002c00019067984 */ /* 0x000f220000000800 */
[----:B------:R-:W-:-:S03]  /*0590*/  FADD R10, R5, R10 ;  /* 0x0000000a050a7221 */ /* 0x000fc60000000000 */
[----:B------:R-:W4:Y:S01]  /*05a0*/  LDS R30, [R25+0x380] ;  /* 0x00038000191e7984 */ /* 0x000f220000000800 */
[----:B-1----:R-:W-:-:S03]  /*05b0*/  FADD R12, R7, R12 ;  /* 0x0000000c070c7221 */ /* 0x002fc60000000000 */
[----:B------:R-:W1:Y:S01]  /*05c0*/  LDS R32, [R25+0x3c0] ;  /* 0x0003c00019207984 */ /* 0x000e620000000800 */
[----:B------:R-:W-:Y:S01]  /*05d0*/  FADD R14, R27, R14 ;  /* 0x0000000e1b0e7221 */ /* 0x000fe20000000000 */
[----:B------:R-:W-:Y:S01]  /*05e0*/  FADD R15, R26, R15 ;  /* 0x0000000f1a0f7221 */ /* 0x000fe20000000000 */
[----:B------:R-:W-:Y:S01]  /*05f0*/  FADD R16, R29, R16 ;  /* 0x000000101d107221 */ /* 0x000fe20000000000 */
[----:B------:R-:W-:Y:S01]  /*0600*/  FADD R18, R37, R18 ;  /* 0x0000001225127221 */ /* 0x000fe20000000000 */
[----:B0-----:R-:W-:Y:S01]  /*0610*/  FADD R19, R28, R19 ;  /* 0x000000131c137221 */ /* 0x001fe20000000000 */
[----:B--2---:R-:W-:Y:S01]  /*0620*/  FADD R11, R2, R11 ;  /* 0x0000000b020b7221 */ /* 0x004fe20000000000 */
[----:B---3--:R-:W-:Y:S01]  /*0630*/  FADD R13, R4, R13 ;  /* 0x0000000d040d7221 */ /* 0x008fe20000000000 */
[----:B----4-:R-:W-:Y:S01]  /*0640*/  FADD R17, R6, R17 ;  /* 0x0000001106117221 */ /* 0x010fe20000000000 */
[----:B------:R-:W-:Y:S01]  /*0650*/  FADD R20, R30, R20 ;  /* 0x000000141e147221 */ /* 0x000fe20000000000 */
[----:B-1----:R-:W-:Y:S01]  /*0660*/  FADD R21, R32, R21 ;  /* 0x0000001520157221 */ /* 0x002fe20000000000 */
[----:B------:R-:W-:Y:S06]  /*0670*/  @P0 BRA `(.L_x_10) ;  /* 0xfffffff800d80947 */ /* 0x000fec000383ffff */
.L_x_6:
[----:B------:R-:W0:Y:S01]  /*0680*/  S2R R2, SR_CTAID.Y ;  /* 0x0000000000027919 */ /* 0x000e220000002600 */
[----:B------:R-:W2:Y:S01]  /*0690*/  LDCU UR8, c[0x0][0x39c] ;  /* 0x00007380ff0877ac */ /* 0x000ea20008000800 */
[----:B------:R-:W0:Y:S01]  /*06a0*/  S2R R3, SR_TID.Y ;  /* 0x0000000000037919 */ /* 0x000e220000002200 */
[----:B------:R-:W3:Y:S01]  /*06b0*/  LDCU UR7, c[0x0][0x360] ;  /* 0x00006c00ff0777ac */ /* 0x000ee20008000800 */
[----:B------:R-:W4:Y:S01]  /*06c0*/  S2R R4, SR_CTAID.X ;  /* 0x0000000000047919 */ /* 0x000f220000002500 */
[----:B------:R-:W4:Y:S01]  /*06d0*/  S2R R5, SR_TID.X ;  /* 0x0000000000057919 */ /* 0x000f220000002100 */
[----:B0-----:R-:W-:Y:S01]  /*06e0*/  LEA R2, R2, R3, 0x4 ;  /* 0x0000000302027211 */ /* 0x001fe200078e20ff */
[----:B----4-:R-:W-:-:S04]  /*06f0*/  IMAD R3, R4, 0x200, R5 ;  /* 0x0000020004037824 */ /* 0x010fc800078e0205 */
[----:B--2---:R-:W-:Y:S02]  /*0700*/  IMAD R5, R2, UR8, R3 ;  /* 0x0000000802057c24 */ /* 0x004fe4000f8e0203 */
[----:B------:R-:W0:Y:S03]  /*0710*/  LDC.64 R2, c[0x0][0x388] ;  /* 0x0000e200ff027b82 */ /* 0x000e260000000a00 */
[----:B---3--:R-:W-:-:S04]  /*0720*/  IADD3 R7, PT, PT, R5, UR7, RZ ;  /* 0x0000000705077c10 */ /* 0x008fc8000fffe0ff */
[----:B------:R-:W-:-:S04]  /*0730*/  IADD3 R9, PT, PT, R7, UR7, RZ ;  /* 0x0000000707097c10 */ /* 0x000fc8000fffe0ff */
[----:B------:R-:W-:-:S04]  /*0740*/  IADD3 R23, PT, PT, R9, UR7, RZ ;  /* 0x0000000709177c10 */ /* 0x000fc8000fffe0ff */
[----:B------:R-:W-:-:S04]  /*0750*/  IADD3 R25, PT, PT, R23, UR7, RZ ;  /* 0x0000000717197c10 */ /* 0x000fc8000fffe0ff */
[----:B------:R-:W-:-:S04]  /*0760*/  IADD3 R27, PT, PT, R25, UR7, RZ ;  /* 0x00000007191b7c10 */ /* 0x000fc8000fffe0ff */
[----:B------:R-:W-:Y:S01]  /*0770*/  IADD3 R29, PT, PT, R27, UR7, RZ ;  /* 0x000000071b1d7c10 */ /* 0x000fe2000fffe0ff */
[----:B0-----:R-:W-:-:S03]  /*0780*/  IMAD.WIDE.U32 R4, R5, 0x4, R2 ;  /* 0x0000000405047825 */ /* 0x001fc600078e0002 */
[----:B------:R-:W-:Y:S01]  /*0790*/  IADD3 R30, PT, PT, R29, UR7, RZ ;  /* 0x000000071d1e7c10 */ /* 0x000fe2000fffe0ff */
[--C-:B------:R-:W-:Y:S01]  /*07a0*/  IMAD.WIDE.U32 R6, R7, 0x4, R2.reuse ;  /* 0x0000000407067825 */ /* 0x100fe200078e0002 */
[----:B-1----:R-:W-:Y:S03]  /*07b0*/  STG.E desc[UR10][R4.64], R31 ;  /* 0x0000001f04007986 */ /* 0x002fe6000c10190a */
[----:B------:R-:W-:Y:S01]  /*07c0*/  VIADD R37, R30, UR7 ;  /* 0x000000071e257c36 */ /* 0x000fe20008000000 */
[----:B------:R0:W-:Y:S01]  /*07d0*/  STG.E desc[UR10][R6.64], R35 ;  /* 0x0000002306007986 */ /* 0x0001e2000c10190a */
[----:B------:R-:W-:-:S03]  /*07e0*/  IMAD.WIDE.U32 R8, R9, 0x4, R2 ;  /* 0x0000000409087825 */ /* 0x000fc600078e0002 */
[----:B------:R-:W-:Y:S01]  /*07f0*/  IADD3 R32, PT, PT, R37, UR7, RZ ;  /* 0x0000000725207c10 */ /* 0x000fe2000fffe0ff */
[--C-:B------:R-:W-:Y:S01]  /*0800*/  IMAD.WIDE.U32 R22, R23, 0x4, R2.reuse ;  /* 0x0000000417167825 */ /* 0x100fe200078e0002 */
[----:B------:R1:W-:Y:S02]  /*0810*/  STG.E desc[UR10][R8.64], R33 ;  /* 0x0000002108007986 */ /* 0x0003e4000c10190a */
[----:B------:R-:W-:Y:S01]  /*0820*/  IADD3 R34, PT, PT, R32, UR7, RZ ;  /* 0x0000000720227c10 */ /* 0x000fe2000fffe0ff */
[--C-:B------:R-:W-:Y:S01]  /*0830*/  IMAD.WIDE.U32 R24, R25, 0x4, R2.reuse ;  /* 0x0000000419187825 */ /* 0x100fe200078e0002 */
[----:B------:R2:W-:Y:S02]  /*0840*/  STG.E desc[UR10][R22.64], R0 ;  /* 0x0000000016007986 */ /* 0x0005e4000c10190a */
[----:B------:R-:W-:Y:S01]  /*0850*/  IADD3 R36, PT, PT, R34, UR7, RZ ;  /* 0x0000000722247c10 */ /* 0x000fe2000fffe0ff */
[--C-:B------:R-:W-:Y:S01]  /*0860*/  IMAD.WIDE.U32 R26, R27, 0x4, R2.reuse ;  /* 0x000000041b1a7825 */ /* 0x100fe200078e0002 */
[----:B------:R3:W-:Y:S02]  /*0870*/  STG.E desc[UR10][R24.64], R10 ;  /* 0x0000000a18007986 */ /* 0x0007e4000c10190a */
[----:B0-----:R-:W-:Y:S01]  /*0880*/  IADD3 R7, PT, PT, R36, UR7, RZ ;  /* 0x0000000724077c10 */ /* 0x001fe2000fffe0ff */
[--C-:B------:R-:W-:Y:S01]  /*0890*/  IMAD.WIDE.U32 R28, R29, 0x4, R2.reuse ;  /* 0x000000041d1c7825 */ /* 0x100fe200078e0002 */
[----:B------:R0:W-:Y:S02]  /*08a0*/  STG.E desc[UR10][R26.64], R11 ;  /* 0x0000000b1a007986 */ /* 0x0001e4000c10190a */
[----:B-1----:R-:W-:Y:S01]  /*08b0*/  IADD3 R9, PT, PT, R7, UR7, RZ ;  /* 0x0000000707097c10 */ /* 0x002fe2000fffe0ff */
[--C-:B------:R-:W-:Y:S01]  /*08c0*/  IMAD.WIDE.U32 R30, R30, 0x4, R2.reuse ;  /* 0x000000041e1e7825 */ /* 0x100fe200078e0002 */
[----:B------:R-:W-:Y:S02]  /*08d0*/  STG.E desc[UR10][R28.64], R12 ;  /* 0x0000000c1c007986 */ /* 0x000fe4000c10190a */
[----:B--2---:R-:W-:Y:S01]  /*08e0*/  IADD3 R23, PT, PT, R9, UR7, RZ ;  /* 0x0000000709177c10 */ /* 0x004fe2000fffe0ff */
[--C-:B------:R-:W-:Y:S01]  /*08f0*/  IMAD.WIDE.U32 R4, R37, 0x4, R2.reuse ;  /* 0x0000000425047825 */ /* 0x100fe200078e0002 */
[----:B------:R-:W-:Y:S02]  /*0900*/  STG.E desc[UR10][R30.64], R13 ;  /* 0x0000000d1e007986 */ /* 0x000fe4000c10190a */
[----:B---3--:R-:W-:Y:S01]  /*0910*/  IADD3 R25, PT, PT, R23, UR7, RZ ;  /* 0x0000000717197c10 */ /* 0x008fe2000fffe0ff */
        /* <DEDUP_REMOVED lines=10> */
[--C-:B0-----:R-:W-:Y:S01]  /*09c0*/  IMAD.WIDE.U32 R10, R23, 0x4, R2.reuse ;  /* 0x00000004170a7825 */ /* 0x101fe200078e0002 */
[----:B------:R-:W-:Y:S03]  /*09d0*/  STG.E desc[UR10][R8.64], R19 ;  /* 0x0000001308007986 */ /* 0x000fe6000c10190a */
[----:B------:R-:W-:Y:S01]  /*09e0*/  IMAD.WIDE.U32 R2, R25, 0x4, R2 ;  /* 0x0000000419027825 */ /* 0x000fe200078e0002 */
[----:B------:R-:W-:Y:S04]  /*09f0*/  STG.E desc[UR10][R10.64], R20 ;  /* 0x000000140a007986 */ /* 0x000fe8000c10190a */
[----:B------:R-:W-:Y:S01]  /*0a00*/  STG.E desc[UR10][R2.64], R21 ;  /* 0x0000001502007986 */ /* 0x000fe2000c10190a */
[----:B------:R-:W-:Y:S05]  /*0a10*/  EXIT ;  /* 0x000000000000794d */ /* 0x000fea0003800000 */
.L_x_11:
        /* <DEDUP_REMOVED lines=14> */
.L_x_24:


//--------------------- .text._Z16dedisperse_loop1PKfPfPKijjii --------------------------
	.section	.text._Z16dedisperse_loop1PKfPfPKijjii,"ax",@progbits
	.align	128
        .global         _Z16dedisperse_loop1PKfPfPKijjii
        .type           _Z16dedisperse_loop1PKfPfPKijjii,@function
        .size           _Z16dedisperse_loop1PKfPfPKijjii,(.L_x_25 - _Z16dedisperse_loop1PKfPfPKijjii)
        .other          _Z16dedisperse_loop1PKfPfPKijjii,@"STO_CUDA_ENTRY STV_DEFAULT"
_Z16dedisperse_loop1PKfPfPKijjii:
.text._Z16dedisperse_loop1PKfPfPKijjii:
[----:B------:R-:W-:Y:S01]  /*0000*/  LDC R1, c[0x0][0x37c] ;  /* 0x0000df00ff017b82 */ /* 0x000fe20000000800 */
[----:B------:R-:W0:Y:S01]  /*0010*/  LDCU UR4, c[0x0][0x398] ;  /* 0x00007300ff0477ac */ /* 0x000e220008000800 */
[----:B------:R-:W-:Y:S01]  /*0020*/  HFMA2 R0, -RZ, RZ, 0, 0 ;  /* 0x00000000ff007431 */ /* 0x000fe200000001ff */
[----:B------:R-:W-:Y:S02]  /*0030*/  CS2R R44, SRZ ;  /* 0x00000000002c7805 */ /* 0x000fe4000001ff00 */
[----:B------:R-:W-:Y:S02]  /*0040*/  CS2R R42, SRZ ;  /* 0x00000000002a7805 */ /* 0x000fe4000001ff00 */
[----:B------:R-:W-:Y:S02]  /*0050*/  CS2R R40, SRZ ;  /* 0x0000000000287805 */ /* 0x000fe4000001ff00 */
[----:B------:R-:W-:Y:S02]  /*0060*/  CS2R R38, SRZ ;  /* 0x0000000000267805 */ /* 0x000fe4000001ff00 */
[----:B------:R-:W-:-:S02]  /*0070*/  CS2R R36, SRZ ;  /* 0x0000000000247805 */ /* 0x000fc4000001ff00 */
[----:B------:R-:W-:Y:S02]  /*0080*/  CS2R R34, SRZ ;  /* 0x0000000000227805 */ /* 0x000fe4000001ff00 */
        /* <DEDUP_REMOVED lines=8> */
[----:B------:R-:W-:Y:S01]  /*0110*/  CS2R R22, SRZ ;  /* 0x0000000000167805 */ /* 0x000fe2000001ff00 */
[----:B------:R-:W-:Y:S01]  /*0120*/  IMAD.MOV.U32 R24, RZ, RZ, RZ ;  /* 0x000000ffff187224 */ /* 0x000fe200078e00ff */
[----:B0-----:R-:W-:Y:S01]  /*0130*/  UISETP.NE.AND UP0, UPT, UR4, URZ, UPT ;  /* 0x000000ff0400728c */ /* 0x001fe2000bf05270 */
[----:B------:R-:W0:Y:S08]  /*0140*/  LDCU.64 UR12, c[0x0][0x358] ;  /* 0x00006b00ff0c77ac */ /* 0x000e300008000a00 */
[----:B------:R-:W-:Y:S05]  /*0150*/  BRA.U !UP0, `(.L_x_12) ;  /* 0x0000000d08107547 */ /* 0x000fea000b800000 */
[----:B------:R-:W1:Y:S01]  /*0160*/  S2UR UR6, SR_CTAID.Y ;  /* 0x00000000000679c3 */ /* 0x000e620000002600 */
[----:B------:R-:W2:Y:S01]  /*0170*/  S2R R25, SR_TID.X ;  /* 0x0000000000197919 */ /* 0x000ea20000002100 */
[----:B------:R-:W3:Y:S01]  /*0180*/  LDCU UR5, c[0x0][0x3a0] ;  /* 0x00007400ff0577ac */ /* 0x000ee20008000800 */
[----:B------:R-:W-:Y:S01]  /*0190*/  MOV R45, RZ ;  /* 0x000000ff002d7202 */ /* 0x000fe20000000f00 */
[----:B------:R-:W3:Y:S01]  /*01a0*/  LDCU UR4, c[0x0][0x39c] ;  /* 0x00007380ff0477ac */ /* 0x000ee20008000800 */
[----:B------:R-:W4:Y:S01]  /*01b0*/  LDCU UR14, c[0x0][0x360] ;  /* 0x00006c00ff0e77ac */ /* 0x000f220008000800 */
[----:B---3--:R-:W-:Y:S02]  /*01c0*/  UIADD3 UR5, UPT, UPT, UR5, UR4, URZ ;  /* 0x0000000405057290 */ /* 0x008fe4000fffe0ff */
[----:B-1----:R-:W-:Y:S01]  /*01d0*/  USHF.L.U32 UR6, UR6, 0x5, URZ ;  /* 0x0000000506067899 */ /* 0x002fe200080006ff */
[----:B----4-:R-:W-:-:S11]  /*01e0*/  UMOV UR4, URZ ;  /* 0x000000ff00047c82 */ /* 0x010fd60008000000 */
.L_x_16:
[----:B------:R-:W1:Y:S01]  /*01f0*/  LDCU UR7, c[0x0][0x3a4] ;  /* 0x00007480ff0777ac */ /* 0x000e620008000800 */
[----:B------:R-:W-:Y:S01]  /*0200*/  BAR.SYNC.DEFER_BLOCKING 0x0 ;  /* 0x0000000000007b1d */ /* 0x000fe20000010000 */
[----:B--2---:R-:W-:Y:S01]  /*0210*/  ISETP.GT.U32.AND P0, PT, R25, 0x1f, PT ;  /* 0x0000001f1900780c */ /* 0x004fe20003f04070 */
[----:B------:R-:W-:-:S04]  /*0220*/  IMAD.MOV.U32 R11, RZ, RZ, 0x4 ;  /* 0x00000004ff0b7424 */ /* 0x000fc800078e00ff */
[----:B------:R-:W2:Y:S01]  /*0230*/  LDCU.64 UR10, c[0x0][0x390] ;  /* 0x00007200ff0a77ac */ /* 0x000ea20008000a00 */
[----:B-1----:R-:W-:-:S07]  /*0240*/  UIMAD UR7, UR4, UR7, UR6 ;  /* 0x00000007040772a4 */ /* 0x002fce000f8e0206 */
[----:B------:R-:W-:Y:S01]  /*0250*/  @!P0 IADD3 R10, PT, PT, R25, UR7, RZ ;  /* 0x00000007190a8c10 */ /* 0x000fe2000fffe0ff */
[----:B--2---:R-:W-:-:S04]  /*0260*/  UIMAD.WIDE.U32 UR8, UR7, 0x4, UR10 ;  /* 0x00000004070878a5 */ /* 0x004fc8000f8e000a */
[----:B------:R-:W-:Y:S02]  /*0270*/  @!P0 IMAD.WIDE.U32 R10, R10, R11, UR10 ;  /* 0x0000000a0a0a8e25 */ /* 0x000fe4000f8e000b */
[----:B------:R-:W-:Y:S02]  /*0280*/  MOV R9, UR9 ;  /* 0x0000000900097c02 */ /* 0x000fe40008000f00 */
[----:B------:R-:W-:Y:S02]  /*0290*/  IMAD.U32 R8, RZ, RZ, UR8 ;  /* 0x00000008ff087e24 */ /* 0x000fe4000f8e00ff */
[----:B0-----:R-:W2:Y:S04]  /*02a0*/  @!P0 LDG.E.CONSTANT R10, desc[UR12][R10.64] ;  /* 0x0000000c0a0a8981 */ /* 0x001ea8000c1e9900 */
[----:B------:R-:W2:Y:S01]  /*02b0*/  LDG.E.CONSTANT R9, desc[UR12][R8.64] ;  /* 0x0000000c08097981 */ /* 0x000ea2000c1e9900 */
[----:B------:R-:W0:Y:S01]  /*02c0*/  S2UR UR8, SR_CgaCtaId ;  /* 0x00000000000879c3 */ /* 0x000e220000008800 */
[----:B------:R-:W-:Y:S01]  /*02d0*/  UMOV UR9, 0x400 ;  /* 0x0000040000097882 */ /* 0x000fe20000000000 */
[----:B------:R-:W-:Y:S01]  /*02e0*/  BSSY.RECONVERGENT B0, `(.L_x_13) ;  /* 0x000001b000007945 */ /* 0x000fe20003800200 */
[----:B0-----:R-:W-:-:S06]  /*02f0*/  ULEA UR10, UR8, UR9, 0x18 ;  /* 0x00000009080a7291 */ /* 0x001fcc000f8ec0ff */
[----:B------:R-:W-:Y:S01]  /*0300*/  @!P0 LEA R13, R25, UR10, 0x2 ;  /* 0x0000000a190d8c11 */ /* 0x000fe2000f8e10ff */
[----:B--2---:R-:W-:-:S05]  /*0310*/  @!P0 IMAD.IADD R12, R10, 0x1, -R9 ;  /* 0x000000010a0c8824 */ /* 0x004fca00078e0a09 */
[----:B------:R-:W-:Y:S01]  /*0320*/  @!P0 STS [R13], R12 ;  /* 0x0000000c0d008388 */ /* 0x000fe20000000800 */
[----:B------:R-:W-:Y:S06]  /*0330*/  BAR.SYNC.DEFER_BLOCKING 0x0 ;  /* 0x0000000000007b1d */ /* 0x000fec0000010000 */
[----:B------:R-:W0:Y:S02]  /*0340*/  LDS R14, [UR10+0x7c] ;  /* 0x00007c0aff0e7984 */ /* 0x000e240008000800 */
[----:B0-----:R-:W-:-:S04]  /*0350*/  IADD3 R11, PT, PT, R14, UR14, RZ ;  /* 0x0000000e0e0b7c10 */ /* 0x001fc8000fffe0ff */
[----:B------:R-:W-:-:S13]  /*0360*/  ISETP.GE.U32.AND P0, PT, R25, R11, PT ;  /* 0x0000000b1900720c */ /* 0x000fda0003f06070 */
[----:B------:R-:W-:Y:S05]  /*0370*/  @P0 BRA `(.L_x_14) ;  /* 0x0000000000440947 */ /* 0x000fea0003800000 */
[----:B------:R-:W0:Y:S01]  /*0380*/  S2UR UR7, SR_CTAID.X ;  /* 0x00000000000779c3 */ /* 0x000e220000002500 */
[----:B------:R-:W-:Y:S01]  /*0390*/  UIADD3 UR11, UPT, UPT, UR9, 0x80, URZ ;  /* 0x00000080090b7890 */ /* 0x000fe2000fffe0ff */
[----:B------:R-:W-:Y:S01]  /*03a0*/  IMAD.U32 R15, RZ, RZ, UR8 ;  /* 0x00000008ff0f7e24 */ /* 0x000fe2000f8e00ff */
[----:B------:R-:W-:-:S04]  /*03b0*/  MOV R10, R25 ;  /* 0x00000019000a7202 */ /* 0x000fc80000000f00 */
[----:B------:R-:W-:Y:S01]  /*03c0*/  LEA R15, R15, UR11, 0x18 ;  /* 0x0000000b0f0f7c11 */ /* 0x000fe2000f8ec0ff */
[----:B0-----:R-:W-:-:S04]  /*03d0*/  UIMAD UR7, UR14, UR7, URZ ;  /* 0x000000070e0772a4 */ /* 0x001fc8000f8e02ff */
[----:B------:R-:W-:-:S06]  /*03e0*/  UIMAD UR7, UR5, UR4, UR7 ;  /* 0x00000004050772a4 */ /* 0x000fcc000f8e0207 */
[----:B------:R-:W-:-:S07]  /*03f0*/  VIADD R17, R9, UR7 ;  /* 0x0000000709117c36 */ /* 0x000fce0008000000 */
.L_x_15:
[----:B0-----:R-:W0:Y:S01]  /*0400*/  LDC.64 R8, c[0x0][0x380] ;  /* 0x0000e000ff087b82 */ /* 0x001e220000000a00 */
[----:B------:R-:W-:-:S05]  /*0410*/  IADD3 R13, PT, PT, R17, R10, RZ ;  /* 0x0000000a110d7210 */ /* 0x000fca0007ffe0ff */
[----:B0-----:R-:W-:-:S06]  /*0420*/  IMAD.WIDE.U32 R8, R13, 0x4, R8 ;  /* 0x000000040d087825 */ /* 0x001fcc00078e0008 */
[----:B------:R-:W2:Y:S01]  /*0430*/  LDG.E.CONSTANT R8, desc[UR12][R8.64] ;  /* 0x0000000c08087981 */ /* 0x000ea2000c1e9900 */
[C---:B------:R-:W-:Y:S01]  /*0440*/  IMAD R13, R10.reuse, 0x4, R15 ;  /* 0x000000040a0d7824 */ /* 0x040fe200078e020f */
[----:B------:R-:W-:-:S04]  /*0450*/  IADD3 R10, PT, PT, R10, UR14, RZ ;  /* 0x0000000e0a0a7c10 */ /* 0x000fc8000fffe0ff */
[----:B------:R-:W-:Y:S01]  /*0460*/  ISETP.GE.U32.AND P0, PT, R10, R11, PT ;  /* 0x0000000b0a00720c */ /* 0x000fe20003f06070 */
[----:B--2---:R0:W-:-:S12]  /*0470*/  STS [R13], R8 ;  /* 0x000000080d007388 */ /* 0x0041d80000000800 */
[----:B------:R-:W-:Y:S05]  /*0480*/  @!P0 BRA `(.L_x_15) ;  /* 0xfffffffc00dc8947 */ /* 0x000fea000383ffff */
.L_x_14:
[----:B------:R-:W-:Y:S05]  /*0490*/  BSYNC.RECONVERGENT B0 ;  /* 0x0000000000007941 */ /* 0x000fea0003800200 */
.L_x_13:
[----:B------:R-:W-:Y:S01]  /*04a0*/  BAR.SYNC.DEFER_BLOCKING 0x0 ;  /* 0x0000000000007b1d */ /* 0x000fe20000010000 */
[----:B------:R-:W-:-:S05]  /*04b0*/  UIADD3 UR4, UPT, UPT, UR4, 0x1, URZ ;  /* 0x0000000104047890 */ /* 0x000fca000fffe0ff */
[----:B------:R-:W-:Y:S02]  /*04c0*/  UMOV UR7, 0x400 ;  /* 0x0000040000077882 */ /* 0x000fe40000000000 */
[----:B------:R-:W-:-:S04]  /*04d0*/  UIADD3 UR7, UPT, UPT, UR7, 0x80, URZ ;  /* 0x0000008007077890 */ /* 0x000fc8000fffe0ff */
[----:B------:R-:W-:Y:S01]  /*04e0*/  ULEA UR7, UR8, UR7, 0x18 ;  /* 0x0000000708077291 */ /* 0x000fe2000f8ec0ff */
[----:B0-----:R-:W0:Y:S04]  /*04f0*/  LDS.128 R8, [UR10] ;  /* 0x0000000aff087984 */ /* 0x001e280008000c00 */
[----:B------:R-:W1:Y:S01]  /*0500*/  LDS.128 R12, [UR10+0x10] ;  /* 0x0000100aff0c7984 */ /* 0x000e620008000c00 */
[--C-:B0-----:R-:W-:Y:S01]  /*0510*/  IMAD.IADD R8, R8, 0x1, R25.reuse ;  /* 0x0000000108087824 */ /* 0x101fe200078e0219 */
[C---:B------:R-:W-:Y:S01]  /*0520*/  IADD3 R9, PT, PT, R25.reuse, R9, RZ ;  /* 0x0000000919097210 */ /* 0x040fe20007ffe0ff */
[C---:B------:R-:W-:Y:S01]  /*0530*/  IMAD.IADD R10, R25.reuse, 0x1, R10 ;  /* 0x00000001190a7824 */ /* 0x040fe200078e020a */
[C---:B------:R-:W-:Y:S01]  /*0540*/  IADD3 R11, PT, PT, R25.reuse, R11, RZ ;  /* 0x0000000b190b7210 */ /* 0x040fe20007ffe0ff */
[----:B-1----:R-:W-:Y:S01]  /*0550*/  IMAD.IADD R12, R12, 0x1, R25 ;  /* 0x000000010c0c7824 */ /* 0x002fe200078e0219 */
[----:B------:R-:W-:Y:S01]  /*0560*/  LEA R8, R8, UR7, 0x2 ;  /* 0x0000000708087c11 */ /* 0x000fe2000f8e10ff */
[----:B------:R-:W-:Y:S01]  /*0570*/  IMAD.IADD R14, R25, 0x1, R14 ;  /* 0x00000001190e7824 */ /* 0x000fe200078e020e */
[----:B------:R-:W-:-:S02]  /*0580*/  LEA R9, R9, UR7, 0x2 ;  /* 0x0000000709097c11 */ /* 0x000fc4000f8e10ff */
[----:B------:R-:W-:Y:S01]  /*0590*/  LEA R10, R10, UR7, 0x2 ;  /* 0x000000070a0a7c11 */ /* 0x000fe2000f8e10ff */
[----:B------:R-:W0:Y:S01]  /*05a0*/  LDS R17, [R8] ;  /* 0x0000000008117984 */ /* 0x000e220000000800 */
[----:B------:R-:W-:Y:S02]  /*05b0*/  LEA R11, R11, UR7, 0x2 ;  /* 0x000000070b0b7c11 */ /* 0x000fe4000f8e10ff */
[----:B------:R-:W-:Y:S01]  /*05c0*/  LEA R12, R12, UR7, 0x2 ;  /* 0x000000070c0c7c11 */ /* 0x000fe2000f8e10ff */
[----:B------:R-:W1:Y:S01]  /*05d0*/  LDS R16, [R9] ;  /* 0x0000000009107984 */ /* 0x000e620000000800 */
[----:B------:R-:W-:Y:S02]  /*05e0*/  IADD3 R13, PT, PT, R25, R13, RZ ;  /* 0x0000000d190d7210 */ /* 0x000fe40007ffe0ff */
[----:B------:R-:W-:Y:S01]  /*05f0*/  LEA R14, R14, UR7, 0x2 ;  /* 0x000000070e0e7c11 */ /* 0x000fe2000f8e10ff */
[----:B------:R-:W2:Y:S01]  /*0600*/  LDS R19, [R10] ;  /* 0x000000000a137984 */ /* 0x000ea20000000800 */
[----:B------:R-:W-:-:S02]  /*0610*/  LEA R13, R13, UR7, 0x2 ;  /* 0x000000070d0d7c11 */ /* 0x000fc4000f8e10ff */
[----:B------:R-:W-:Y:S01]  /*0620*/  IADD3 R15, PT, PT, R25, R15, RZ ;  /* 0x0000000f190f7210 */ /* 0x000fe20007ffe0ff */
[----:B------:R-:W3:Y:S03]  /*0630*/  LDS R18, [R11] ;  /* 0x000000000b127984 */ /* 0x000ee60000000800 */
[----:B------:R-:W-:Y:S01]  /*0640*/  LEA R15, R15, UR7, 0x2 ;  /* 0x000000070f0f7c11 */ /* 0x000fe2000f8e10ff */
[----:B------:R-:W4:Y:S04]  /*0650*/  LDS R12, [R12] ;  /* 0x000000000c0c7984 */ /* 0x000f280000000800 */
[----:B------:R-:W5:Y:S04]  /*0660*/  LDS R13, [R13] ;  /* 0x000000000d0d7984 */ /* 0x000f680000000800 */
[----:B------:R-:W5:Y:S04]  /*0670*/  LDS.128 R8, [UR10+0x30] ;  /* 0x0000300aff087984 */ /* 0x000f680008000c00 */
[----:B------:R-:W5:Y:S01]  /*0680*/  LDS R14, [R14] ;  /* 0x000000000e0e7984 */ /* 0x000f620000000800 */
[----:B0-----:R-:W-:Y:S01]  /*0690*/  FADD R24, R17, R24 ;  /* 0x0000001811187221 */ /* 0x001fe20000000000 */
[----:B-1----:R-:W-:Y:S01]  /*06a0*/  FADD R23, R16, R23 ;  /* 0x0000001710177221 */ /* 0x002fe20000000000 */
[----:B--2---:R-:W-:Y:S01]  /*06b0*/  FADD R22, R19, R22 ;  /* 0x0000001613167221 */ /* 0x004fe20000000000 */
[----:B---3--:R-:W-:-:S02]  /*06c0*/  FADD R21, R18, R21 ;  /* 0x0000001512157221 */ /* 0x008fc40000000000 */
[----:B------:R-:W0:Y:S01]  /*06d0*/  LDS.128 R16, [UR10+0x20] ;  /* 0x0000200aff107984 */ /* 0x000e220008000c00 */
[----:B----4-:R-:W-:Y:S01]  /*06e0*/  FADD R20, R12, R20 ;  /* 0x000000140c147221 */ /* 0x010fe20000000000 */
[----:B-----5:R-:W-:Y:S01]  /*06f0*/  FADD R7, R13, R7 ;  /* 0x000000070d077221 */ /* 0x020fe20000000000 */
[----:B------:R-:W-:Y:S01]  /*0700*/  IMAD.IADD R8, R8, 0x1, R25 ;  /* 0x0000000108087824 */ /* 0x000fe200078e0219 */
[C---:B------:R-:W-:Y:S01]  /*0710*/  IADD3 R9, PT, PT, R25.reuse, R9, RZ ;  /* 0x0000000919097210 */ /* 0x040fe20007ffe0ff */
[C---:B------:R-:W-:Y:S01]  /*0720*/  IMAD.IADD R10, R25.reuse, 0x1, R10 ;  /* 0x00000001190a7824 */ /* 0x040fe200078e020a */
[----:B------:R-:W-:Y:S01]  /*0730*/  IADD3 R11, PT, PT, R25, R11, RZ ;  /* 0x0000000b190b7210 */ /* 0x000fe20007ffe0ff */
[----:B------:R-:W-:Y:S01]  /*0740*/  FADD R6, R14, R6 ;  /* 0x000000060e067221 */ /* 0x000fe20000000000 */
[----:B------:R-:W-:Y:S01]  /*0750*/  LEA R8, R8, UR7, 0x2 ;  /* 0x0000000708087c11 */ /* 0x000fe2000f8e10ff */
[----:B------:R-:W1:Y:S01]  /*0760*/  LDS R14, [R15] ;  /* 0x000000000f0e7984 */ /* 0x000e620000000800 */
[----:B------:R-:W-:-:S02]  /*0770*/  LEA R9, R9, UR7, 0x2 ;  /* 0x0000000709097c11 */ /* 0x000fc4000f8e10ff */
[----:B------:R-:W-:Y:S02]  /*0780*/  LEA R10, R10, UR7, 0x2 ;  /* 0x000000070a0a7c11 */ /* 0x000fe4000f8e10ff */
[----:B------:R-:W2:Y:S01]  /*0790*/  LDS R8, [R8] ;  /* 0x0000000008087984 */ /* 0x000ea20000000800 */
[----:B------:R-:W-:-:S03]  /*07a0*/  LEA R11, R11, UR7, 0x2 ;  /* 0x000000070b0b7c11 */ /* 0x000fc6000f8e10ff */
[----:B------:R-:W3:Y:S04]  /*07b0*/  LDS R9, [R9] ;  /* 0x0000000009097984 */ /* 0x000ee80000000800 */
[----:B------:R-:W4:Y:S01]  /*07c0*/  LDS R10, [R10] ;  /* 0x000000000a0a7984 */ /* 0x000f220000000800 */
[C---:B0-----:R-:W-:Y:S01]  /*07d0*/  IADD3 R17, PT, PT, R25.reuse, R17, RZ ;  /* 0x0000001119117210 */ /* 0x041fe20007ffe0ff */
[C---:B------:R-:W-:Y:S01]  /*07e0*/  IMAD.IADD R18, R25.reuse, 0x1, R18 ;  /* 0x0000000119127824 */ /* 0x040fe200078e0212 */
[----:B------:R-:W-:Y:S01]  /*07f0*/  IADD3 R19, PT, PT, R25, R19, RZ ;  /* 0x0000001319137210 */ /* 0x000fe20007ffe0ff */
[----:B------:R-:W-:Y:S01]  /*0800*/  IMAD.IADD R16, R16, 0x1, R25 ;  /* 0x0000000110107824 */ /* 0x000fe200078e0219 */
[----:B------:R-:W-:Y:S02]  /*0810*/  LEA R17, R17, UR7, 0x2 ;  /* 0x0000000711117c11 */ /* 0x000fe4000f8e10ff */
[----:B------:R-:W-:-:S02]  /*0820*/  LEA R18, R18, UR7, 0x2 ;  /* 0x0000000712127c11 */ /* 0x000fc4000f8e10ff */
[----:B------:R-:W-:Y:S02]  /*0830*/  LEA R12, R19, UR7, 0x2 ;  /* 0x00000007130c7c11 */ /* 0x000fe4000f8e10ff */
[----:B------:R-:W0:Y:S01]  /*0840*/  LDS R17, [R17] ;  /* 0x0000000011117984 */ /* 0x000e220000000800 */
[----:B------:R-:W-:-:S03]  /*0850*/  LEA R16, R16, UR7, 0x2 ;  /* 0x0000000710107c11 */ /* 0x000fc6000f8e10ff */
[----:B------:R-:W5:Y:S01]  /*0860*/  LDS R19, [R18] ;  /* 0x0000000012137984 */ /* 0x000f620000000800 */
[----:B-1----:R-:W-:-:S03]  /*0870*/  FADD R5, R14, R5 ;  /* 0x000000050e057221 */ /* 0x002fc60000000000 */
[----:B------:R-:W1:Y:S01]  /*0880*/  LDS R13, [R16] ;  /* 0x00000000100d7984 */ /* 0x000e620000000800 */
[----:B--2---:R-:W-:-:S03]  /*0890*/  FADD R26, R8, R26 ;  /* 0x0000001a081a7221 */ /* 0x004fc60000000000 */
[----:B------:R-:W2:Y:S01]  /*08a0*/  LDS R12, [R12] ;  /* 0x000000000c0c7984 */ /* 0x000ea20000000800 */
[----:B---3--:R-:W-:-:S03]  /*08b0*/  FADD R27, R9, R27 ;  /* 0x0000001b091b7221 */ /* 0x008fc60000000000 */
[----:B------:R-:W3:Y:S01]  /*08c0*/  LDS R8, [R11] ;  /* 0x000000000b087984 */ /* 0x000ee20000000800 */
[----:B----4-:R-:W-:Y:S01]  /*08d0*/  FADD R28, R10, R28 ;  /* 0x0000001c0a1c7221 */ /* 0x010fe20000000000 */
[----:B0-----:R-:W-:Y:S01]  /*08e0*/  FADD R3, R17, R3 ;  /* 0x0000000311037221 */ /* 0x001fe20000000000 */
[----:B-----5:R-:W-:Y:S02]  /*08f0*/  FADD R2, R19, R2 ;  /* 0x0000000213027221 */ /* 0x020fe40000000000 */
[----:B------:R-:W0:Y:S01]  /*0900*/  LDS.128 R16, [UR10+0x40] ;  /* 0x0000400aff107984 */ /* 0x000e220008000c00 */
[----:B-1----:R-:W-:Y:S01]  /*0910*/  FADD R4, R13, R4 ;  /* 0x000000040d047221 */ /* 0x002fe20000000000 */
[----:B--2---:R-:W-:Y:S02]  /*0920*/  FADD R0, R12, R0 ;  /* 0x000000000c007221 */ /* 0x004fe40000000000 */
[----:B------:R-:W1:Y:S01]  /*0930*/  LDS.128 R12, [UR10+0x50] ;  /* 0x0000500aff0c7984 */ /* 0x000e620008000c00 */
[----:B---3--:R-:W-:Y:S01]  /*0940*/  FADD R29, R8, R29 ;  /* 0x0000001d081d7221 */ /* 0x008fe20000000000 */
[C---:B0-----:R-:W-:Y:S01]  /*0950*/  IMAD.IADD R18, R25.reuse, 0x1, R18 ;  /* 0x0000000119127824 */ /* 0x041fe200078e0212 */
[C---:B------:R-:W-:Y:S01]  /*0960*/  IADD3 R19, PT, PT, R25.reuse, R19, RZ ;  /* 0x0000001319137210 */ /* 0x040fe20007ffe0ff */
[----:B------:R-:W-:Y:S01]  /*0970*/  IMAD.IADD R16, R16, 0x1, R25 ;  /* 0x0000000110107824 */ /* 0x000fe200078e0219 */
[----:B------:R-:W-:-:S02]  /*0980*/  IADD3 R17, PT, PT, R25, R17, RZ ;  /* 0x0000001119117210 */ /* 0x000fc40007ffe0ff */
[----:B------:R-:W-:Y:S02]  /*0990*/  LEA R18, R18, UR7, 0x2 ;  /* 0x0000000712127c11 */ /* 0x000fe4000f8e10ff */
[----:B------:R-:W-:Y:S01]  /*09a0*/  LEA R19, R19, UR7, 0x2 ;  /* 0x0000000713137c11 */ /* 0x000fe2000f8e10ff */
[----:B-1----:R-:W-:Y:S01]  /*09b0*/  IMAD.IADD R12, R12, 0x1, R25 ;  /* 0x000000010c0c7824 */ /* 0x002fe200078e0219 */
[----:B------:R-:W-:Y:S01]  /*09c0*/  LEA R16, R16, UR7, 0x2 ;  /* 0x0000000710107c11 */ /* 0x000fe2000f8e10ff */
[----:B------:R-:W-:Y:S01]  /*09d0*/  IMAD.IADD R15, R25, 0x1, R15 ;  /* 0x00000001190f7824 */ /* 0x000fe200078e020f */
[----:B------:R-:W-:Y:S01]  /*09e0*/  LEA R17, R17, UR7, 0x2 ;  /* 0x0000000711117c11 */ /* 0x000fe2000f8e10ff */
[----:B------:R-:W0:Y:S01]  /*09f0*/  LDS R18, [R18] ;  /* 0x0000000012127984 */ /* 0x000e220000000800 */
[C---:B------:R-:W-:Y:S02]  /*0a00*/  IADD3 R13, PT, PT, R25.reuse, R13, RZ ;  /* 0x0000000d190d7210 */ /* 0x040fe40007ffe0ff */
[----:B------:R-:W-:Y:S01]  /*0a10*/  IADD3 R14, PT, PT, R25, R14, RZ ;  /* 0x0000000e190e7210 */ /* 0x000fe20007ffe0ff */
[----:B------:R-:W1:Y:S01]  /*0a20*/  LDS R9, [R16] ;  /* 0x0000000010097984 */ /* 0x000e620000000800 */
[----:B------:R-:W-:-:S02]  /*0a30*/  LEA R12, R12, UR7, 0x2 ;  /* 0x000000070c0c7c11 */ /* 0x000fc4000f8e10ff */
[----:B------:R-:W-:Y:S01]  /*0a40*/  LEA R13, R13, UR7, 0x2 ;  /* 0x000000070d0d7c11 */ /* 0x000fe2000f8e10ff */
[----:B------:R-:W2:Y:S01]  /*0a50*/  LDS R10, [R17] ;  /* 0x00000000110a7984 */ /* 0x000ea20000000800 */
[----:B------:R-:W-:Y:S02]  /*0a60*/  LEA R14, R14, UR7, 0x2 ;  /* 0x000000070e0e7c11 */ /* 0x000fe4000f8e10ff */
[----:B------:R-:W-:Y:S01]  /*0a70*/  LEA R15, R15, UR7, 0x2 ;  /* 0x000000070f0f7c11 */ /* 0x000fe2000f8e10ff */
[----:B------:R-:W3:Y:S04]  /*0a80*/  LDS R19, [R19] ;  /* 0x0000000013137984 */ /* 0x000ee80000000800 */
[----:B------:R-:W4:Y:S04]  /*0a90*/  LDS R12, [R12] ;  /* 0x000000000c0c7984 */ /* 0x000f280000000800 */
[----:B------:R-:W5:Y:S04]  /*0aa0*/  LDS R13, [R13] ;  /* 0x000000000d0d7984 */ /* 0x000f680000000800 */
[----:B------:R-:W5:Y:S01]  /*0ab0*/  LDS R14, [R14] ;  /* 0x000000000e0e7984 */ /* 0x000f620000000800 */
[----:B0-----:R-:W-:Y:S01]  /*0ac0*/  FADD R32, R18, R32 ;  /* 0x0000002012207221 */ /* 0x001fe20000000000 */
[----:B-1----:R-:W-:Y:S01]  /*0ad0*/  FADD R30, R9, R30 ;  /* 0x0000001e091e7221 */ /* 0x002fe20000000000 */
[----:B--2---:R-:W-:-:S02]  /*0ae0*/  FADD R31, R10, R31 ;  /* 0x0000001f0a1f7221 */ /* 0x004fc40000000000 */
[----:B------:R-:W0:Y:S01]  /*0af0*/  LDS.128 R8, [UR10+0x60] ;  /* 0x0000600aff087984 */ /* 0x000e220008000c00 */
[----:B---3--:R-:W-:-:S03]  /*0b00*/  FADD R33, R19, R33 ;  /* 0x0000002113217221 */ /* 0x008fc60000000000 */
[----:B------:R-:W1:Y:S01]  /*0b10*/  LDS.128 R16, [UR10+0x70] ;  /* 0x0000700aff107984 */ /* 0x000e620008000c00 */
[----:B----4-:R-:W-:-:S03]  /*0b20*/  FADD R34, R12, R34 ;  /* 0x000000220c227221 */ /* 0x010fc60000000000 */
[----:B------:R-:W2:Y:S01]  /*0b30*/  LDS R12, [R15] ;  /* 0x000000000f0c7984 */ /* 0x000ea20000000800 */
[----:B-----5:R-:W-:Y:S01]  /*0b40*/  FADD R35, R13, R35 ;  /* 0x000000230d237221 */ /* 0x020fe20000000000 */
[----:B------:R-:W-:Y:S01]  /*0b50*/  FADD R36, R14, R36 ;  /* 0x000000240e247221 */ /* 0x000fe20000000000 */
[C---:B0-----:R-:W-:Y:S01]  /*0b60*/  IMAD.IADD R10, R25.reuse, 0x1, R10 ;  /* 0x00000001190a7824 */ /* 0x041fe200078e020a */
[C---:B------:R-:W-:Y:S02]  /*0b70*/  IADD3 R11, PT, PT, R25.reuse, R11, RZ ;  /* 0x0000000b190b7210 */ /* 0x040fe40007ffe0ff */
[-C--:B------:R-:W-:Y:S01]  /*0b80*/  IADD3 R8, PT, PT, R8, R25.reuse, RZ ;  /* 0x0000001908087210 */ /* 0x080fe20007ffe0ff */
[C---:B-1----:R-:W-:Y:S01]  /*0b90*/  IMAD.IADD R17, R25.reuse, 0x1, R17 ;  /* 0x0000000119117824 */ /* 0x042fe200078e0211 */
[----:B------:R-:W-:Y:S02]  /*0ba0*/  IADD3 R16, PT, PT, R16, R25, RZ ;  /* 0x0000001910107210 */ /* 0x000fe40007ffe0ff */
[C---:B------:R-:W-:Y:S01]  /*0bb0*/  IADD3 R18, PT, PT, R25.reuse, R18, RZ ;  /* 0x0000001219127210 */ /* 0x040fe20007ffe0ff */
[----:B--2---:R-:W-:Y:S01]  /*0bc0*/  FADD R37, R12, R37 ;  /* 0x000000250c257221 */ /* 0x004fe20000000000 */
[----:B------:R-:W-:-:S02]  /*0bd0*/  IADD3 R19, PT, PT, R25, R19, RZ ;  /* 0x0000001319137210 */ /* 0x000fc40007ffe0ff */
[----:B------:R-:W-:Y:S02]  /*0be0*/  IADD3 R9, PT, PT, R25, R9, RZ ;  /* 0x0000000919097210 */ /* 0x000fe40007ffe0ff */
[----:B------:R-:W-:Y:S02]  /*0bf0*/  LEA R10, R10, UR7, 0x2 ;  /* 0x000000070a0a7c11 */ /* 0x000fe4000f8e10ff */
[----:B------:R-:W-:Y:S02]  /*0c00*/  LEA R11, R11, UR7, 0x2 ;  /* 0x000000070b0b7c11 */ /* 0x000fe4000f8e10ff */
[----:B------:R-:W-:Y:S02]  /*0c10*/  LEA R16, R16, UR7, 0x2 ;  /* 0x0000000710107c11 */ /* 0x000fe4000f8e10ff */
[----:B------:R-:W-:Y:S01]  /*0c20*/  LEA R17, R17, UR7, 0x2 ;  /* 0x0000000711117c11 */ /* 0x000fe2000f8e10ff */
[----:B------:R-:W0:Y:S01]  /*0c30*/  LDS R10, [R10] ;  /* 0x000000000a0a7984 */ /* 0x000e220000000800 */
[----:B------:R-:W-:-:S02]  /*0c40*/  LEA R18, R18, UR7, 0x2 ;  /* 0x0000000712127c11 */ /* 0x000fc4000f8e10ff */
[----:B------:R-:W-:Y:S01]  /*0c50*/  LEA R19, R19, UR7, 0x2 ;  /* 0x0000000713137c11 */ /* 0x000fe2000f8e10ff */
[----:B------:R-:W1:Y:S01]  /*0c60*/  LDS R11, [R11] ;  /* 0x000000000b0b7984 */ /* 0x000e620000000800 */
[----:B------:R-:W-:Y:S02]  /*0c70*/  LEA R8, R8, UR7, 0x2 ;  /* 0x0000000708087c11 */ /* 0x000fe4000f8e10ff */
[----:B------:R-:W-:Y:S01]  /*0c80*/  LEA R9, R9, UR7, 0x2 ;  /* 0x0000000709097c11 */ /* 0x000fe2000f8e10ff */
[----:B------:R-:W2:Y:S01]  /*0c90*/  LDS R16, [R16] ;  /* 0x0000000010107984 */ /* 0x000ea20000000800 */
[----:B------:R-:W3:Y:S03]  /*0ca0*/  LDCU UR7, c[0x0][0x398] ;  /* 0x00007300ff0777ac */ /* 0x000ee60008000800 */
[----:B------:R-:W4:Y:S04]  /*0cb0*/  LDS R13, [R8] ;  /* 0x00000000080d7984 */ /* 0x000f280000000800 */
[----:B------:R-:W5:Y:S04]  /*0cc0*/  LDS R14, [R9] ;  /* 0x00000000090e7984 */ /* 0x000f680000000800 */
[----:B------:R-:W5:Y:S04]  /*0cd0*/  LDS R17, [R17] ;  /* 0x0000000011117984 */ /* 0x000f680000000800 */
[----:B------:R-:W5:Y:S01]  /*0ce0*/  LDS R18, [R18] ;  /* 0x0000000012127984 */ /* 0x000f620000000800 */
[----:B---3--:R-:W-:-:S03]  /*0cf0*/  UISETP.NE.AND UP0, UPT, UR4, UR7, UPT ;  /* 0x000000070400728c */ /* 0x008fc6000bf05270 */
[----:B------:R-:W3:Y:S01]  /*0d00*/  LDS R19, [R19] ;  /* 0x0000000013137984 */ /* 0x000ee20000000800 */
[----:B0-----:R-:W-:Y:S01]  /*0d10*/  FADD R40, R10, R40 ;  /* 0x000000280a287221 */ /* 0x001fe20000000000 */
[----:B-1----:R-:W-:Y:S01]  /*0d20*/  FADD R41, R11, R41 ;  /* 0x000000290b297221 */ /* 0x002fe20000000000 */
[----:B--2---:R-:W-:Y:S01]  /*0d30*/  FADD R42, R16, R42 ;  /* 0x0000002a102a7221 */ /* 0x004fe20000000000 */
[----:B----4-:R-:W-:Y:S01]  /*0d40*/  FADD R38, R13, R38 ;  /* 0x000000260d267221 */ /* 0x010fe20000000000 */
[----:B-----5:R-:W-:Y:S01]  /*0d50*/  FADD R39, R14, R39 ;  /* 0x000000270e277221 */ /* 0x020fe20000000000 */
[----:B------:R-:W-:Y:S01]  /*0d60*/  FADD R43, R17, R43 ;  /* 0x0000002b112b7221 */ /* 0x000fe20000000000 */
[----:B------:R-:W-:Y:S01]  /*0d70*/  FADD R44, R18, R44 ;  /* 0x0000002c122c7221 */ /* 0x000fe20000000000 */
[----:B---3--:R-:W-:Y:S01]  /*0d80*/  FADD R45, R19, R45 ;  /* 0x0000002d132d7221 */ /* 0x008fe20000000000 */
[----:B------:R-:W-:Y:S06]  /*0d90*/  BRA.U UP0, `(.L_x_16) ;  /* 0xfffffff500147547 */ /* 0x000fec000b83ffff */
.L_x_12:
[----:B------:R-:W1:Y:S01]  /*0da0*/  S2R R11, SR_TID.X ;  /* 0x00000000000b7919 */ /* 0x000e620000002100 */
[----:B------:R-:W2:Y:S01]  /*0db0*/  S2UR UR7, SR_CTAID.Y ;  /* 0x00000000000779c3 */ /* 0x000ea20000002600 */
[----:B------:R-:W2:Y:S07]  /*0dc0*/  LDCU UR9, c[0x0][0x39c] ;  /* 0x00007380ff0977ac */ /* 0x000eae0008000800 */
[----:B------:R-:W1:Y:S08]  /*0dd0*/  S2UR UR8, SR_CTAID.X ;  /* 0x00000000000879c3 */ /* 0x000e700000002500 */
[----:B------:R-:W1:Y:S08]  /*0de0*/  LDC R10, c[0x0][0x360] ;  /* 0x0000d800ff0a7b82 */ /* 0x000e700000000800 */
[----:B------:R-:W3:Y:S01]  /*0df0*/  LDC.64 R8, c[0x0][0x388] ;  /* 0x0000e200ff087b82 */ /* 0x000ee20000000a00 */
[----:B--2---:R-:W-:Y:S01]  /*0e00*/  UIMAD UR7, UR7, UR9, URZ ;  /* 0x00000009070772a4 */ /* 0x004fe2000f8e02ff */
[----:B-1----:R-:W-:-:S05]  /*0e10*/  IMAD R10, R10, UR8, R11 ;  /* 0x000000080a0a7c24 */ /* 0x002fca000f8e020b */
[----:B------:R-:W-:-:S05]  /*0e20*/  IMAD.U32 R11, RZ, RZ, UR7 ;  /* 0x00000007ff0b7e24 */ /* 0x000fca000f8e00ff */
[----:B------:R-:W-:-:S04]  /*0e30*/  LEA R11, R11, R10, 0x5 ;  /* 0x0000000a0b0b7211 */ /* 0x000fc800078e28ff */
[C---:B------:R-:W-:Y:S01]  /*0e40*/  IADD3 R13, PT, PT, R11.reuse, UR9, RZ ;  /* 0x000000090b0d7c10 */ /* 0x040fe2000fffe0ff */
[----:B---3--:R-:W-:-:S04]  /*0e50*/  IMAD.WIDE.U32 R10, R11, 0x4, R8 ;  /* 0x000000040b0a7825 */ /* 0x008fc800078e0008 */
[C---:B------:R-:W-:Y:S01]  /*0e60*/  VIADD R15, R13.reuse, UR9 ;  /* 0x000000090d0f7c36 */ /* 0x040fe20008000000 */
[----:B0-----:R0:W-:Y:S01]  /*0e70*/  STG.E desc[UR12][R10.64], R24 ;  /* 0x000000180a007986 */ /* 0x0011e2000c10190c */
[----:B------:R-:W-:-:S03]  /*0e80*/  IMAD.WIDE.U32 R12, R13, 0x4, R8 ;  /* 0x000000040d0c7825 */ /* 0x000fc600078e0008 */
[C---:B------:R-:W-:Y:S01]  /*0e90*/  IADD3 R17, PT, PT, R15.reuse, UR9, RZ ;  /* 0x000000090f117c10 */ /* 0x040fe2000fffe0ff */
[--C-:B------:R-:W-:Y:S01]  /*0ea0*/  IMAD.WIDE.U32 R14, R15, 0x4, R8.reuse ;  /* 0x000000040f0e7825 */ /* 0x100fe200078e0008 */
[----:B------:R1:W-:Y:S04]  /*0eb0*/  STG.E desc[UR12][R12.64], R23 ;  /* 0x000000170c007986 */ /* 0x0003e8000c10190c */
[----:B------:R2:W-:Y:S01]  /*0ec0*/  STG.E desc[UR12][R14.64], R22 ;  /* 0x000000160e007986 */ /* 0x0005e2000c10190c */
[C---:B0-----:R-:W-:Y:S01]  /*0ed0*/  IADD3 R11, PT, PT, R17.reuse, UR9, RZ ;  /* 0x00000009110b7c10 */ /* 0x041fe2000fffe0ff */
[----:B------:R-:W-:-:S04]  /*0ee0*/  IMAD.WIDE.U32 R16, R17, 0x4, R8 ;  /* 0x0000000411107825 */ /* 0x000fc800078e0008 */
[C---:B------:R-:W-:Y:S01]  /*0ef0*/  VIADD R25, R11.reuse, UR9 ;  /* 0x000000090b197c36 */ /* 0x040fe20008000000 */
[----:B------:R0:W-:Y:S01]  /*0f00*/  STG.E desc[UR12][R16.64], R21 ;  /* 0x0000001510007986 */ /* 0x0001e2000c10190c */
[----:B------:R-:W-:-:S03]  /*0f10*/  IMAD.WIDE.U32 R10, R11, 0x4, R8 ;  /* 0x000000040b0a7825 */ /* 0x000fc600078e0008 */
[C---:B------:R-:W-:Y:S01]  /*0f20*/  IADD3 R18, PT, PT, R25.reuse, UR9, RZ ;  /* 0x0000000919127c10 */ /* 0x040fe2000fffe0ff */
[--C-:B-1----:R-:W-:Y:S01]  /*0f30*/  IMAD.WIDE.U32 R12, R25, 0x4, R8.reuse ;  /* 0x00000004190c7825 */ /* 0x102fe200078e0008 */
[----:B------:R1:W-:Y:S02]  /*0f40*/  STG.E desc[UR12][R10.64], R20 ;  /* 0x000000140a007986 */ /* 0x0003e4000c10190c */
[C---:B------:R-:W-:Y:S01]  /*0f50*/  IADD3 R19, PT, PT, R18.reuse, UR9, RZ ;  /* 0x0000000912137c10 */ /* 0x040fe2000fffe0ff */
[--C-:B--2---:R-:W-:Y:S01]  /*0f60*/  IMAD.WIDE.U32 R14, R18, 0x4, R8.reuse ;  /* 0x00000004120e7825 */ /* 0x104fe200078e0008 */
[----:B------:R2:W-:Y:S03]  /*0f70*/  STG.E desc[UR12][R12.64], R7 ;  /* 0x000000070c007986 */ /* 0x0005e6000c10190c */
[C---:B------:R-:W-:Y:S01]  /*0f80*/  VIADD R23, R19.reuse, UR9 ;  /* 0x0000000913177c36 */ /* 0x040fe20008000000 */
[----:B------:R-:W-:Y:S01]  /*0f90*/  STG.E desc[UR12][R14.64], R6 ;  /* 0x000000060e007986 */ /* 0x000fe2000c10190c */
[----:B0-----:R-:W-:-:S03]  /*0fa0*/  IMAD.WIDE.U32 R16, R19, 0x4, R8 ;  /* 0x0000000413107825 */ /* 0x001fc600078e0008 */
[C---:B------:R-:W-:Y:S01]  /*0fb0*/  IADD3 R24, PT, PT, R23.reuse, UR9, RZ ;  /* 0x0000000917187c10 */ /* 0x040fe2000fffe0ff */
[--C-:B-1----:R-:W-:Y:S01]  /*0fc0*/  IMAD.WIDE.U32 R10, R23, 0x4, R8.reuse ;  /* 0x00000004170a7825 */ /* 0x102fe200078e0008 */
[----:B------:R-:W-:Y:S02]  /*0fd0*/  STG.E desc[UR12][R16.64], R5 ;  /* 0x0000000510007986 */ /* 0x000fe4000c10190c */
[C---:B------:R-:W-:Y:S01]  /*0fe0*/  IADD3 R21, PT, PT, R24.reuse, UR9, RZ ;  /* 0x0000000918157c10 */ /* 0x040fe2000fffe0ff */
[--C-:B--2---:R-:W-:Y:S01]  /*0ff0*/  IMAD.WIDE.U32 R12, R24, 0x4, R8.reuse ;  /* 0x00000004180c7825 */ /* 0x104fe200078e0008 */
[----:B------:R0:W-:Y:S03]  /*1000*/  STG.E desc[UR12][R10.64], R4 ;  /* 0x000000040a007986 */ /* 0x0001e6000c10190c */
[----:B------:R-:W-:Y:S01]  /*1010*/  VIADD R22, R21, UR9 ;  /* 0x0000000915167c36 */ /* 0x000fe20008000000 */
[----:B------:R-:W-:Y:S04]  /*1020*/  STG.E desc[UR12][R12.64], R3 ;  /* 0x000000030c007986 */ /* 0x000fe8000c10190c */
[C---:B------:R-:W-:Y:S01]  /*1030*/  IADD3 R20, PT, PT, R22.reuse, UR9, RZ ;  /* 0x0000000916147c10 */ /* 0x040fe2000fffe0ff */
[----:B------:R-:W-:-:S03]  /*1040*/  IMAD.WIDE.U32 R22, R22, 0x4, R8 ;  /* 0x0000000416167825 */ /* 0x000fc600078e0008 */
[----:B------:R-:W-:Y:S01]  /*1050*/  IADD3 R25, PT, PT, R20, UR9, RZ ;  /* 0x0000000914197c10 */ /* 0x000fe2000fffe0ff */
[----:B0-----:R-:W-:-:S04]  /*1060*/  IMAD.WIDE.U32 R10, R21, 0x4, R8 ;  /* 0x00000004150a7825 */ /* 0x001fc800078e0008 */
[C---:B------:R-:W-:Y:S01]  /*1070*/  VIADD R7, R25.reuse, UR9 ;  /* 0x0000000919077c36 */ /* 0x040fe20008000000 */
[----:B------:R0:W-:Y:S01]  /*1080*/  STG.E desc[UR12][R10.64], R2 ;  /* 0x000000020a007986 */ /* 0x0001e2000c10190c */
[----:B------:R-:W-:-:S03]  /*1090*/  IMAD.WIDE.U32 R16, R25, 0x4, R8 ;  /* 0x0000000419107825 */ /* 0x000fc600078e0008 */
[C---:B------:R-:W-:Y:S01]  /*10a0*/  IADD3 R18, PT, PT, R7.reuse, UR9, RZ ;  /* 0x0000000907127c10 */ /* 0x040fe2000fffe0ff */
[--C-:B------:R-:W-:Y:S01]  /*10b0*/  IMAD.WIDE.U32 R20, R20, 0x4, R8.reuse ;  /* 0x0000000414147825 */ /* 0x100fe200078e0008 */
[----:B------:R-:W-:Y:S02]  /*10c0*/  STG.E desc[UR12][R22.64], R0 ;  /* 0x0000000016007986 */ /* 0x000fe4000c10190c */
[C---:B------:R-:W-:Y:S01]  /*10d0*/  IADD3 R15, PT, PT, R18.reuse, UR9, RZ ;  /* 0x00000009120f7c10 */ /* 0x040fe2000fffe0ff */
[--C-:B------:R-:W-:Y:S01]  /*10e0*/  IMAD.WIDE.U32 R6, R7, 0x4, R8.reuse ;  /* 0x0000000407067825 */ /* 0x100fe200078e0008 */
[----:B------:R-:W-:Y:S03]  /*10f0*/  STG.E desc[UR12][R20.64], R26 ;  /* 0x0000001a14007986 */ /* 0x000fe6000c10190c */
[----:B------:R-:W-:Y:S01]  /*1100*/  VIADD R19, R15, UR9 ;  /* 0x000000090f137c36 */ /* 0x000fe20008000000 */
[----:B------:R-:W-:Y:S01]  /*1110*/  STG.E desc[UR12][R16.64], R27 ;  /* 0x0000001b10007986 */ /* 0x000fe2000c10190c */
[----:B0-----:R-:W-:-:S03]  /*1120*/  IMAD.WIDE.U32 R2, R18, 0x4, R8 ;  /* 0x0000000412027825 */ /* 0x001fc600078e0008 */
[----:B------:R-:W-:Y:S01]  /*1130*/  IADD3 R5, PT, PT, R19, UR9, RZ ;  /* 0x0000000913057c10 */ /* 0x000fe2000fffe0ff */
[--C-:B------:R-:W-:Y:S01]  /*1140*/  IMAD.WIDE.U32 R10, R15, 0x4, R8.reuse ;  /* 0x000000040f0a7825 */ /* 0x100fe200078e0008 */
[----:B------:R0:W-:Y:S02]  /*1150*/  STG.E desc[UR12][R6.64], R28 ;  /* 0x0000001c06007986 */ /* 0x0001e4000c10190c */
[----:B------:R-:W-:Y:S01]  /*1160*/  IADD3 R24, PT, PT, R5, UR9, RZ ;  /* 0x0000000905187c10 */ /* 0x000fe2000fffe0ff */
[--C-:B------:R-:W-:Y:S01]  /*1170*/  IMAD.WIDE.U32 R18, R19, 0x4, R8.reuse ;  /* 0x0000000413127825 */ /* 0x100fe200078e0008 */
[----:B------:R1:W-:Y:S03]  /*1180*/  STG.E desc[UR12][R2.64], R29 ;  /* 0x0000001d02007986 */ /* 0x0003e6000c10190c */
[----:B------:R-:W-:Y:S01]  /*1190*/  VIADD R14, R24, UR9 ;  /* 0x00000009180e7c36 */ /* 0x000fe20008000000 */
[----:B------:R2:W-:Y:S01]  /*11a0*/  STG.E desc[UR12][R10.64], R30 ;  /* 0x0000001e0a007986 */ /* 0x0005e2000c10190c */
[----:B------:R-:W-:-:S03]  /*11b0*/  IMAD.WIDE.U32 R4, R5, 0x4, R8 ;  /* 0x0000000405047825 */ /* 0x000fc600078e0008 */
[----:B------:R-:W-:Y:S01]  /*11c0*/  IADD3 R13, PT, PT, R14, UR9, RZ ;  /* 0x000000090e0d7c10 */ /* 0x000fe2000fffe0ff */
[----:B------:R3:W-:Y:S01]  /*11d0*/  STG.E desc[UR12][R18.64], R31 ;  /* 0x0000001f12007986 */ /* 0x0007e2000c10190c */
[--C-:B0-----:R-:W-:Y:S02]  /*11e0*/  IMAD.WIDE.U32 R6, R24, 0x4, R8.reuse ;  /* 0x0000000418067825 */ /* 0x101fe400078e0008 */
[----:B------:R-:W-:Y:S01]  /*11f0*/  IADD3 R25, PT, PT, R13, UR9, RZ ;  /* 0x000000090d197c10 */ /* 0x000fe2000fffe0ff */
[----:B------:R0:W-:Y:S01]  /*1200*/  STG.E desc[UR12][R4.64], R32 ;  /* 0x0000002004007986 */ /* 0x0001e2000c10190c */
[----:B------:R-:W-:-:S03]  /*1210*/  IMAD.WIDE.U32 R14, R14, 0x4, R8 ;  /* 0x000000040e0e7825 */ /* 0x000fc600078e0008 */
[----:B------:R4:W-:Y:S01]  /*1220*/  STG.E desc[UR12][R6.64], R33 ;  /* 0x0000002106007986 */ /* 0x0009e2000c10190c */
[C---:B------:R-:W-:Y:S02]  /*1230*/  VIADD R12, R25.reuse, UR9 ;  /* 0x00000009190c7c36 */ /* 0x040fe40008000000 */
[--C-:B------:R-:W-:Y:S01]  /*1240*/  IMAD.WIDE.U32 R22, R25, 0x4, R8.reuse ;  /* 0x0000000419167825 */ /* 0x100fe200078e0008 */
[----:B------:R5:W-:Y:S02]  /*1250*/  STG.E desc[UR12][R14.64], R34 ;  /* 0x000000220e007986 */ /* 0x000be4000c10190c */
[----:B------:R-:W-:Y:S01]  /*1260*/  IADD3 R17, PT, PT, R12, UR9, RZ ;  /* 0x000000090c117c10 */ /* 0x000fe2000fffe0ff */
[----:B------:R-:W-:-:S03]  /*1270*/  IMAD.WIDE.U32 R20, R13, 0x4, R8 ;  /* 0x000000040d147825 */ /* 0x000fc600078e0008 */
[C---:B------:R-:W-:Y:S01]  /*1280*/  IADD3 R0, PT, PT, R17.reuse, UR9, RZ ;  /* 0x0000000911007c10 */ /* 0x040fe2000fffe0ff */
[--C-:B-1----:R-:W-:Y:S01]  /*1290*/  IMAD.WIDE.U32 R2, R17, 0x4, R8.reuse ;  /* 0x0000000411027825 */ /* 0x102fe200078e0008 */
[----:B------:R1:W-:Y:S03]  /*12a0*/  STG.E desc[UR12][R20.64], R35 ;  /* 0x0000002314007986 */ /* 0x0003e6000c10190c */
[----:B------:R-:W-:Y:S01]  /*12b0*/  VIADD R27, R0, UR9 ;  /* 0x00000009001b7c36 */ /* 0x000fe20008000000 */
[----:B------:R-:W-:Y:S01]  /*12c0*/  STG.E desc[UR12][R22.64], R36 ;  /* 0x0000002416007986 */ /* 0x000fe2000c10190c */
[----:B------:R-:W-:-:S03]  /*12d0*/  IMAD.WIDE.U32 R12, R12, 0x4, R8 ;  /* 0x000000040c0c7825 */ /* 0x000fc600078e0008 */
[C---:B------:R-:W-:Y:S01]  /*12e0*/  IADD3 R25, PT, PT, R27.reuse, UR9, RZ ;  /* 0x000000091b197c10 */ /* 0x040fe2000fffe0ff */
[--C-:B--2---:R-:W-:Y:S01]  /*12f0*/  IMAD.WIDE.U32 R10, R27, 0x4, R8.reuse ;  /* 0x000000041b0a7825 */ /* 0x104fe200078e0008 */
[----:B------:R-:W-:Y:S02]  /*1300*/  STG.E desc[UR12][R12.64], R37 ;  /* 0x000000250c007986 */ /* 0x000fe4000c10190c */
[----:B---3--:R-:W-:Y:S01]  /*1310*/  IADD3 R19, PT, PT, R25, UR9, RZ ;  /* 0x0000000919137c10 */ /* 0x008fe2000fffe0ff */
[--C-:B0-----:R-:W-:Y:S01]  /*1320*/  IMAD.WIDE.U32 R4, R0, 0x4, R8.reuse ;  /* 0x0000000400047825 */ /* 0x101fe200078e0008 */
[----:B------:R-:W-:Y:S03]  /*1330*/  STG.E desc[UR12][R2.64], R38 ;  /* 0x0000002602007986 */ /* 0x000fe6000c10190c */
[----:B------:R-:W-:Y:S01]  /*1340*/  VIADD R17, R19, UR9 ;  /* 0x0000000913117c36 */ /* 0x000fe20008000000 */
[----:B------:R-:W-:Y:S01]  /*1350*/  STG.E desc[UR12][R4.64], R39 ;  /* 0x0000002704007986 */ /* 0x000fe2000c10190c */
[----:B----4-:R-:W-:-:S03]  /*1360*/  IMAD.WIDE.U32 R6, R25, 0x4, R8 ;  /* 0x0000000419067825 */ /* 0x010fc600078e0008 */
[----:B------:R-:W-:Y:S01]  /*1370*/  IADD3 R27, PT, PT, R17, UR9, RZ ;  /* 0x00000009111b7c10 */ /* 0x000fe2000fffe0ff */
[--C-:B-----5:R-:W-:Y:S01]  /*1380*/  IMAD.WIDE.U32 R14, R19, 0x4, R8.reuse ;  /* 0x00000004130e7825 */ /* 0x120fe200078e0008 */
[----:B------:R-:W-:Y:S02]  /*1390*/  STG.E desc[UR12][R10.64], R40 ;  /* 0x000000280a007986 */ /* 0x000fe4000c10190c */
[----:B-1----:R-:W-:Y:S01]  /*13a0*/  IADD3 R21, PT, PT, R27, UR9, RZ ;  /* 0x000000091b157c10 */ /* 0x002fe2000fffe0ff */
[--C-:B------:R-:W-:Y:S01]  /*13b0*/  IMAD.WIDE.U32 R16, R17, 0x4, R8.reuse ;  /* 0x0000000411107825 */ /* 0x100fe200078e0008 */
[----:B------:R-:W-:Y:S03]  /*13c0*/  STG.E desc[UR12][R6.64], R41 ;  /* 0x0000002906007986 */ /* 0x000fe6000c10190c */
[--C-:B------:R-:W-:Y:S01]  /*13d0*/  IMAD.WIDE.U32 R18, R27, 0x4, R8.reuse ;  /* 0x000000041b127825 */ /* 0x100fe200078e0008 */
[----:B------:R-:W-:Y:S03]  /*13e0*/  STG.E desc[UR12][R14.64], R42 ;  /* 0x0000002a0e007986 */ /* 0x000fe6000c10190c */
[----:B------:R-:W-:Y:S01]  /*13f0*/  IMAD.WIDE.U32 R8, R21, 0x4, R8 ;  /* 0x0000000415087825 */ /* 0x000fe200078e0008 */
[----:B------:R-:W-:Y:S04]  /*1400*/  STG.E desc[UR12][R16.64], R43 ;  /* 0x0000002b10007986 */ /* 0x000fe8000c10190c */
[----:B------:R-:W-:Y:S04]  /*1410*/  STG.E desc[UR12][R18.64], R44 ;  /* 0x0000002c12007986 */ /* 0x000fe8000c10190c */
[----:B------:R-:W-:Y:S01]  /*1420*/  STG.E desc[UR12][R8.64], R45 ;  /* 0x0000002d08007986 */ /* 0x000fe2000c10190c */
[----:B------:R-:W-:Y:S05]  /*1430*/  EXIT ;  /* 0x000000000000794d */ /* 0x000fea0003800000 */
.L_x_17:
        /* <DEDUP_REMOVED lines=12> */
.L_x_25:


//--------------------- .text._Z18cache_dedispersionPfS_S_iiffi --------------------------
	.section	.text._Z18cache_dedispersionPfS_S_iiffi,"ax",@progbits
	.align	128
        .global         _Z18cache_dedispersionPfS_S_iiffi
        .type           _Z18cache_dedispersionPfS_S_iiffi,@function
        .size           _Z18cache_dedispersionPfS_S_iiffi,(.L_x_26 - _Z18cache_dedispersionPfS_S_iiffi)
        .other          _Z18cache_dedispersionPfS_S_iiffi,@"STO_CUDA_ENTRY STV_DEFAULT"
_Z18cache_dedispersionPfS_S_iiffi:
.text._Z18cache_dedispersionPfS_S_iiffi:
[----:B------:R-:W-:Y:S01]  /*0000*/  LDC R1, c[0x0][0x37c] ;  /* 0x0000df00ff017b82 */ /* 0x000fe20000000800 */
[----:B------:R-:W0:Y:S01]  /*0010*/  S2R R0, SR_CTAID.Y ;  /* 0x0000000000007919 */ /* 0x000e220000002600 */
[----:B------:R-:W1:Y:S06]  /*0020*/  LDCU UR4, c[0x0][0x360] ;  /* 0x00006c00ff0477ac */ /* 0x000e6c0008000800 */
[----:B------:R-:W2:Y:S01]  /*0030*/  LDC.64 R8, c[0x0][0x3a0] ;  /* 0x0000e800ff087b82 */ /* 0x000ea20000000a00 */
[----:B------:R-:W-:Y:S01]  /*0040*/  HFMA2 R10, -RZ, RZ, 0, 0 ;  /* 0x00000000ff0a7431 */ /* 0x000fe200000001ff */
[----:B------:R-:W0:Y:S01]  /*0050*/  S2R R3, SR_TID.Y ;  /* 0x0000000000037919 */ /* 0x000e220000002200 */
[----:B------:R-:W3:Y:S01]  /*0060*/  LDCU UR6, c[0x0][0x39c] ;  /* 0x00007380ff0677ac */ /* 0x000ee20008000800 */
[----:B------:R-:W-:-:S02]  /*0070*/  CS2R R26, SRZ ;  /* 0x00000000001a7805 */ /* 0x000fc4000001ff00 */
[----:B------:R-:W-:Y:S01]  /*0080*/  MOV R12, RZ ;  /* 0x000000ff000c7202 */ /* 0x000fe20000000f00 */
[----:B------:R-:W4:Y:S01]  /*0090*/  S2R R2, SR_CTAID.X ;  /* 0x0000000000027919 */ /* 0x000f220000002500 */
[----:B------:R-:W0:Y:S01]  /*00a0*/  LDCU UR5, c[0x0][0x364] ;  /* 0x00006c80ff0577ac */ /* 0x000e220008000800 */
[----:B------:R-:W-:Y:S02]  /*00b0*/  CS2R R22, SRZ ;  /* 0x0000000000167805 */ /* 0x000fe4000001ff00 */
[----:B------:R-:W-:Y:S01]  /*00c0*/  CS2R R24, SRZ ;  /* 0x0000000000187805 */ /* 0x000fe2000001ff00 */
[----:B------:R-:W1:Y:S01]  /*00d0*/  S2R R5, SR_TID.X ;  /* 0x0000000000057919 */ /* 0x000e620000002100 */
[----:B------:R-:W0:Y:S01]  /*00e0*/  LDCU.64 UR10, c[0x0][0x358] ;  /* 0x00006b00ff0a77ac */ /* 0x000e220008000a00 */
[----:B---3--:R-:W-:Y:S01]  /*00f0*/  UISETP.GE.AND UP0, UPT, UR6, 0x1, UPT ;  /* 0x000000010600788c */ /* 0x008fe2000bf06270 */
[----:B0-----:R-:W-:-:S05]  /*0100*/  IMAD R4, R0, UR5, R3 ;  /* 0x0000000500047c24 */ /* 0x001fca000f8e0203 */
[----:B------:R-:W-:-:S05]  /*0110*/  I2FP.F32.U32 R7, R4 ;  /* 0x0000000400077245 */ /* 0x000fca0000201000 */
[----:B--2---:R-:W-:Y:S01]  /*0120*/  FFMA R4, R7, R9, R8 ;  /* 0x0000000907047223 */ /* 0x004fe20000000008 */
[----:B-1--4-:R-:W-:Y:S06]  /*0130*/  BRA.U !UP0, `(.L_x_18) ;  /* 0x0000000d08287547 */ /* 0x012fec000b800000 */
[----:B------:R-:W0:Y:S01]  /*0140*/  LDC R14, c[0x0][0x3a8] ;  /* 0x0000ea00ff0e7b82 */ /* 0x000e220000000800 */
[----:B------:R-:W-:Y:S01]  /*0150*/  UISETP.GE.U32.AND UP0, UPT, UR6, 0x4, UPT ;  /* 0x000000040600788c */ /* 0x000fe2000bf06070 */
[----:B------:R-:W-:Y:S01]  /*0160*/  IMAD R6, R2, UR4, RZ ;  /* 0x0000000402067c24 */ /* 0x000fe2000f8e02ff */
[----:B------:R-:W-:Y:S02]  /*0170*/  MOV R9, RZ ;  /* 0x000000ff00097202 */ /* 0x000fe40000000f00 */
[----:B------:R-:W-:Y:S02]  /*0180*/  MOV R10, RZ ;  /* 0x000000ff000a7202 */ /* 0x000fe40000000f00 */
[----:B------:R-:W-:Y:S01]  /*0190*/  LEA R7, R6, R5, 0x3 ;  /* 0x0000000506077211 */ /* 0x000fe200078e18ff */
[----:B------:R-:W0:Y:S02]  /*01a0*/  LDC R11, c[0x0][0x398] ;  /* 0x0000e600ff0b7b82 */ /* 0x000e240000000800 */
[----:B0-----:R-:W-:Y:S01]  /*01b0*/  IADD3 R8, PT, PT, R14, R11, RZ ;  /* 0x0000000b0e087210 */ /* 0x001fe20007ffe0ff */
[----:B------:R-:W-:Y:S06]  /*01c0*/  BRA.U !UP0, `(.L_x_19) ;  /* 0x0000000508c47547 */ /* 0x000fec000b800000 */
[----:B------:R-:W0:Y:S01]  /*01d0*/  LDCU.64 UR4, c[0x0][0x390] ;  /* 0x00007200ff0477ac */ /* 0x000e220008000a00 */
[C---:B------:R-:W-:Y:S01]  /*01e0*/  IADD3 R9, PT, PT, R11.reuse, R5, R14 ;  /* 0x000000050b097210 */ /* 0x040fe20007ffe00e */
[----:B------:R-:W-:Y:S01]  /*01f0*/  HFMA2 R12, -RZ, RZ, 0, 0 ;  /* 0x00000000ff0c7431 */ /* 0x000fe200000001ff */
[----:B------:R-:W-:Y:S01]  /*0200*/  LEA R10, R14, R7, 0x1 ;  /* 0x000000070e0a7211 */ /* 0x000fe200078e08ff */
[----:B------:R-:W-:Y:S01]  /*0210*/  ULOP3.LUT UR7, UR6, 0x7ffffffc, URZ, 0xc0, !UPT ;  /* 0x7ffffffc06077892 */ /* 0x000fe2000f8ec0ff */
[----:B------:R-:W-:Y:S02]  /*0220*/  LEA R6, R6, R9, 0x3 ;  /* 0x0000000906067211 */ /* 0x000fe400078e18ff */
[----:B------:R-:W-:Y:S02]  /*0230*/  CS2R R26, SRZ ;  /* 0x00000000001a7805 */ /* 0x000fe4000001ff00 */
[----:B------:R-:W-:Y:S01]  /*0240*/  LEA R9, R11, R10, 0x1 ;  /* 0x0000000a0b097211 */ /* 0x000fe200078e08ff */
[----:B------:R-:W-:-:S02]  /*0250*/  HFMA2 R10, -RZ, RZ, 0, 0 ;  /* 0x00000000ff0a7431 */ /* 0x000fc400000001ff */
[----:B------:R-:W-:Y:S01]  /*0260*/  IMAD R11, R8, 0x3, R7 ;  /* 0x00000003080b7824 */ /* 0x000fe200078e0207 */
[----:B------:R-:W-:Y:S02]  /*0270*/  MOV R13, R7 ;  /* 0x00000007000d7202 */ /* 0x000fe40000000f00 */
[----:B------:R-:W-:Y:S02]  /*0280*/  CS2R R22, SRZ ;  /* 0x0000000000167805 */ /* 0x000fe4000001ff00 */
[----:B------:R-:W-:Y:S01]  /*0290*/  CS2R R24, SRZ ;  /* 0x0000000000187805 */ /* 0x000fe2000001ff00 */
[----:B------:R-:W-:Y:S02]  /*02a0*/  UIADD3 UR8, UPT, UPT, -UR7, URZ, URZ ;  /* 0x000000ff07087290 */ /* 0x000fe4000fffe1ff */
[----:B0-----:R-:W-:-:S04]  /*02b0*/  UIADD3 UR4, UP0, UPT, UR4, 0x8, URZ ;  /* 0x0000000804047890 */ /* 0x001fc8000ff1e0ff */
[----:B------:R-:W-:Y:S02]  /*02c0*/  UIADD3.X UR5, UPT, UPT, URZ, UR5, URZ, UP0, !UPT ;  /* 0x00000005ff057290 */ /* 0x000fe400087fe4ff */
[----:B------:R-:W-:-:S04]  /*02d0*/  MOV R16, UR4 ;  /* 0x0000000400107c02 */ /* 0x000fc80008000f00 */
[----:B------:R-:W-:-:S07]  /*02e0*/  MOV R17, UR5 ;  /* 0x0000000500117c02 */ /* 0x000fce0008000f00 */
.L_x_20:
[----:B------:R-:W2:Y:S01]  /*02f0*/  LDG.E R18, desc[UR10][R16.64+-0x8] ;  /* 0xfffff80a10127981 */ /* 0x000ea2000c1e1900 */
[----:B------:R-:W-:Y:S01]  /*0300*/  I2FP.F32.S32 R19, R13 ;  /* 0x0000000d00137245 */ /* 0x000fe20000201400 */
[----:B------:R-:W0:Y:S04]  /*0310*/  LDC.64 R14, c[0x0][0x388] ;  /* 0x0000e200ff0e7b82 */ /* 0x000e280000000a00 */
[----:B--2---:R-:W-:-:S04]  /*0320*/  FFMA R28, R4, R18, R19 ;  /* 0x00000012041c7223 */ /* 0x004fc80000000013 */
[----:B------:R-:W0:Y:S02]  /*0330*/  F2I.TRUNC.NTZ R21, R28 ;  /* 0x0000001c00157305 */ /* 0x000e24000020f100 */
[----:B0-----:R-:W-:-:S05]  /*0340*/  IMAD.WIDE R20, R21, 0x4, R14 ;  /* 0x0000000415147825 */ /* 0x001fca00078e020e */
[----:B------:R-:W2:Y:S04]  /*0350*/  LDG.E R18, desc[UR10][R20.64] ;  /* 0x0000000a14127981 */ /* 0x000ea8000c1e1900 */
[----:B------:R-:W3:Y:S04]  /*0360*/  LDG.E R28, desc[UR10][R20.64+0x10] ;  /* 0x0000100a141c7981 */ /* 0x000ee8000c1e1900 */
[----:B------:R-:W4:Y:S04]  /*0370*/  LDG.E R19, desc[UR10][R20.64+0x40] ;  /* 0x0000400a14137981 */ /* 0x000f28000c1e1900 */
[----:B------:R-:W5:Y:S01]  /*0380*/  LDG.E R29, desc[UR10][R20.64+0x30] ;  /* 0x0000300a141d7981 */ /* 0x000f62000c1e1900 */
[----:B--2---:R-:W-:-:S03]  /*0390*/  FADD R23, R18, R23 ;  /* 0x0000001712177221 */ /* 0x004fc60000000000 */
[----:B------:R-:W2:Y:S01]  /*03a0*/  LDG.E R18, desc[UR10][R20.64+0x20] ;  /* 0x0000200a14127981 */ /* 0x000ea2000c1e1900 */
[----:B---3--:R-:W-:-:S03]  /*03b0*/  FADD R24, R28, R24 ;  /* 0x000000181c187221 */ /* 0x008fc60000000000 */
[----:B------:R-:W3:Y:S01]  /*03c0*/  LDG.E R28, desc[UR10][R20.64+0x50] ;  /* 0x0000500a141c7981 */ /* 0x000ee2000c1e1900 */
[----:B----4-:R-:W-:-:S03]  /*03d0*/  FADD R12, R19, R12 ;  /* 0x0000000c130c7221 */ /* 0x010fc60000000000 */
[----:B------:R-:W4:Y:S01]  /*03e0*/  LDG.E R19, desc[UR10][R16.64+-0x4] ;  /* 0xfffffc0a10137981 */ /* 0x000f22000c1e1900 */
[----:B-----5:R-:W-:-:S03]  /*03f0*/  FADD R22, R29, R22 ;  /* 0x000000161d167221 */ /* 0x020fc60000000000 */
[----:B------:R-:W5:Y:S01]  /*0400*/  LDG.E R29, desc[UR10][R20.64+0x70] ;  /* 0x0000700a141d7981 */ /* 0x000f62000c1e1900 */
[----:B--2---:R-:W-:-:S03]  /*0410*/  FADD R25, R18, R25 ;  /* 0x0000001912197221 */ /* 0x004fc60000000000 */
[----:B------:R-:W2:Y:S01]  /*0420*/  LDG.E R18, desc[UR10][R20.64+0x60] ;  /* 0x0000600a14127981 */ /* 0x000ea2000c1e1900 */
[----:B---3--:R-:W-:Y:S01]  /*0430*/  FADD R26, R28, R26 ;  /* 0x0000001a1c1a7221 */ /* 0x008fe20000000000 */
[----:B-----5:R-:W-:Y:S01]  /*0440*/  FADD R10, R29, R10 ;  /* 0x0000000a1d0a7221 */ /* 0x020fe20000000000 */
[----:B--2---:R-:W-:Y:S01]  /*0450*/  FADD R27, R18, R27 ;  /* 0x0000001b121b7221 */ /* 0x004fe20000000000 */
[----:B------:R-:W-:-:S05]  /*0460*/  I2FP.F32.S32 R18, R6 ;  /* 0x0000000600127245 */ /* 0x000fca0000201400 */
[----:B----4-:R-:W-:-:S04]  /*0470*/  FFMA R28, R4, R19, R18 ;  /* 0x00000013041c7223 */ /* 0x010fc80000000012 */
        /* <DEDUP_REMOVED lines=17> */
[----:B------:R-:W-:Y:S01]  /*0590*/  I2FP.F32.S32 R20, R9 ;  /* 0x0000000900147245 */ /* 0x000fe20000201400 */
[----:B----4-:R-:W-:-:S04]  /*05a0*/  FADD R26, R26, R28 ;  /* 0x0000001c1a1a7221 */ /* 0x010fc80000000000 */
[----:B-----5:R-:W-:-:S04]  /*05b0*/  FFMA R28, R4, R21, R20 ;  /* 0x00000015041c7223 */ /* 0x020fc80000000014 */
[----:B------:R-:W0:Y:S02]  /*05c0*/  F2I.TRUNC.NTZ R21, R28 ;  /* 0x0000001c00157305 */ /* 0x000e24000020f100 */
[----:B0-----:R-:W-:-:S05]  /*05d0*/  IMAD.WIDE R20, R21, 0x4, R14 ;  /* 0x0000000415147825 */ /* 0x001fca00078e020e */
[----:B------:R-:W3:Y:S04]  /*05e0*/  LDG.E R18, desc[UR10][R20.64+0x20] ;  /* 0x0000200a14127981 */ /* 0x000ee8000c1e1900 */
[----:B------:R-:W4:Y:S04]  /*05f0*/  LDG.E R28, desc[UR10][R20.64+0x10] ;  /* 0x0000100a141c7981 */ /* 0x000f28000c1e1900 */
[----:B------:R-:W5:Y:S01]  /*0600*/  LDG.E R19, desc[UR10][R20.64+0x40] ;  /* 0x0000400a14137981 */ /* 0x000f62000c1e1900 */
[----:B--2---:R-:W-:-:S03]  /*0610*/  FADD R10, R10, R29 ;  /* 0x0000001d0a0a7221 */ /* 0x004fc60000000000 */
[----:B------:R-:W2:Y:S02]  /*0620*/  LDG.E R29, desc[UR10][R20.64] ;  /* 0x0000000a141d7981 */ /* 0x000ea4000c1e1900 */
[----:B--2---:R-:W-:Y:S02]  /*0630*/  FADD R23, R23, R29 ;  /* 0x0000001d17177221 */ /* 0x004fe40000000000 */
        /* <DEDUP_REMOVED lines=11> */
[----:B----4-:R-:W-:Y:S01]  /*06f0*/  FADD R26, R26, R28 ;  /* 0x0000001c1a1a7221 */ /* 0x010fe20000000000 */
[----:B-----5:R-:W-:-:S03]  /*0700*/  FADD R10, R10, R19 ;  /* 0x000000130a0a7221 */ /* 0x020fc60000000000 */
[----:B--2---:R-:W-:-:S04]  /*0710*/  FFMA R28, R4, R29, R18 ;  /* 0x0000001d041c7223 */ /* 0x004fc80000000012 */
[----:B------:R-:W0:Y:S02]  /*0720*/  F2I.TRUNC.NTZ R29, R28 ;  /* 0x0000001c001d7305 */ /* 0x000e24000020f100 */
[----:B0-----:R-:W-:-:S05]  /*0730*/  IMAD.WIDE R14, R29, 0x4, R14 ;  /* 0x000000041d0e7825 */ /* 0x001fca00078e020e */
[----:B------:R-:W2:Y:S04]  /*0740*/  LDG.E R29, desc[UR10][R14.64+0x10] ;  /* 0x0000100a0e1d7981 */ /* 0x000ea8000c1e1900 */
[----:B------:R-:W3:Y:S04]  /*0750*/  LDG.E R18, desc[UR10][R14.64+0x20] ;  /* 0x0000200a0e127981 */ /* 0x000ee8000c1e1900 */
[----:B------:R-:W4:Y:S04]  /*0760*/  LDG.E R19, desc[UR10][R14.64+0x30] ;  /* 0x0000300a0e137981 */ /* 0x000f28000c1e1900 */
[----:B------:R-:W5:Y:S04]  /*0770*/  LDG.E R28, desc[UR10][R14.64] ;  /* 0x0000000a0e1c7981 */ /* 0x000f68000c1e1900 */
[----:B------:R-:W5:Y:S01]  /*0780*/  LDG.E R21, desc[UR10][R14.64+0x40] ;  /* 0x0000400a0e157981 */ /* 0x000f62000c1e1900 */
[----:B--2---:R-:W-:-:S03]  /*0790*/  FADD R24, R24, R29 ;  /* 0x0000001d18187221 */ /* 0x004fc60000000000 */
[----:B------:R-:W2:Y:S01]  /*07a0*/  LDG.E R29, desc[UR10][R14.64+0x70] ;  /* 0x0000700a0e1d7981 */ /* 0x000ea2000c1e1900 */
[----:B---3--:R-:W-:-:S03]  /*07b0*/  FADD R25, R25, R18 ;  /* 0x0000001219197221 */ /* 0x008fc60000000000 */
[----:B------:R-:W3:Y:S01]  /*07c0*/  LDG.E R18, desc[UR10][R14.64+0x60] ;  /* 0x0000600a0e127981 */ /* 0x000ee2000c1e1900 */
[----:B----4-:R-:W-:-:S03]  /*07d0*/  FADD R22, R22, R19 ;  /* 0x0000001316167221 */ /* 0x010fc60000000000 */
[----:B------:R-:W4:Y:S01]  /*07e0*/  LDG.E R19, desc[UR10][R14.64+0x50] ;  /* 0x0000500a0e137981 */ /* 0x000f22000c1e1900 */
[----:B------:R-:W-:-:S04]  /*07f0*/  UIADD3 UR8, UPT, UPT, UR8, 0x4, URZ ;  /* 0x0000000408087890 */ /* 0x000fc8000fffe0ff */
[----:B------:R-:W-:Y:S01]  /*0800*/  UISETP.NE.AND UP0, UPT, UR8, URZ, UPT ;  /* 0x000000ff0800728c */ /* 0x000fe2000bf05270 */
[----:B------:R-:W-:Y:S01]  /*0810*/  IADD3 R16, P0, PT, R16, 0x10, RZ ;  /* 0x0000001010107810 */ /* 0x000fe20007f1e0ff */
[----:B-----5:R-:W-:Y:S01]  /*0820*/  FADD R23, R23, R28 ;  /* 0x0000001c17177221 */ /* 0x020fe20000000000 */
[----:B------:R-:W-:Y:S01]  /*0830*/  FADD R12, R12, R21 ;  /* 0x000000150c0c7221 */ /* 0x000fe20000000000 */
[C---:B------:R-:W-:Y:S02]  /*0840*/  LEA R6, R8.reuse, R6, 0x2 ;  /* 0x0000000608067211 */ /* 0x040fe400078e10ff */
[----:B------:R-:W-:Y:S02]  /*0850*/  IADD3.X R17, PT, PT, RZ, R17, RZ, P0, !PT ;  /* 0x00000011ff117210 */ /* 0x000fe400007fe4ff */
[C---:B------:R-:W-:Y:S02]  /*0860*/  LEA R9, R8.reuse, R9, 0x2 ;  /* 0x0000000908097211 */ /* 0x040fe400078e10ff */
[----:B------:R-:W-:-:S02]  /*0870*/  LEA R11, R8, R11, 0x2 ;  /* 0x0000000b080b7211 */ /* 0x000fc400078e10ff */
[----:B------:R-:W-:Y:S01]  /*0880*/  LEA R13, R8, R13, 0x2 ;  /* 0x0000000d080d7211 */ /* 0x000fe200078e10ff */
[----:B--2---:R-:W-:Y:S01]  /*0890*/  FADD R10, R10, R29 ;  /* 0x0000001d0a0a7221 */ /* 0x004fe20000000000 */
[----:B---3--:R-:W-:Y:S01]  /*08a0*/  FADD R27, R27, R18 ;  /* 0x000000121b1b7221 */ /* 0x008fe20000000000 */
[----:B----4-:R-:W-:Y:S01]  /*08b0*/  FADD R26, R26, R19 ;  /* 0x000000131a1a7221 */ /* 0x010fe20000000000 */
[----:B------:R-:W-:Y:S06]  /*08c0*/  BRA.U UP0, `(.L_x_20) ;  /* 0xfffffff900887547 */ /* 0x000fec000b83ffff */
[----:B------:R-:W-:-:S07]  /*08d0*/  MOV R9, UR7 ;  /* 0x0000000700097c02 */ /* 0x000fce0008000f00 */
.L_x_19:
[----:B------:R-:W-:-:S09]  /*08e0*/  ULOP3.LUT UP0, UR5, UR6, 0x3, URZ, 0xc0, !UPT ;  /* 0x0000000306057892 */ /* 0x000fd2000f80c0ff */
[----:B------:R-:W-:Y:S05]  /*08f0*/  BRA.U !UP0, `(.L_x_18) ;  /* 0x0000000508387547 */ /* 0x000fea000b800000 */
[----:B------:R-:W-:Y:S02]  /*0900*/  UISETP.NE.AND UP0, UPT, UR5, 0x1, UPT ;  /* 0x000000010500788c */ /* 0x000fe4000bf05270 */
[----:B------:R-:W-:-:S04]  /*0910*/  ULOP3.LUT UR4, UR6, 0x1, URZ, 0xc0, !UPT ;  /* 0x0000000106047892 */ /* 0x000fc8000f8ec0ff */
[----:B------:R-:W-:-:S03]  /*0920*/  UISETP.NE.U32.AND UP1, UPT, UR4, 0x1, UPT ;  /* 0x000000010400788c */ /* 0x000fc6000bf25070 */
[----:B------:R-:W-:Y:S08]  /*0930*/  BRA.U !UP0, `(.L_x_21) ;  /* 0x0000000108c07547 */ /* 0x000ff0000b800000 */
[----:B------:R-:W0:Y:S01]  /*0940*/  LDC.64 R18, c[0x0][0x390] ;  /* 0x0000e400ff127b82 */ /* 0x000e220000000a00 */
[----:B------:R-:W-:-:S07]  /*0950*/  IMAD R11, R8, R9, R7 ;  /* 0x00000009080b7224 */ /* 0x000fce00078e0207 */
[----:B------:R-:W1:Y:S01]  /*0960*/  LDC.64 R14, c[0x0][0x388] ;  /* 0x0000e200ff0e7b82 */ /* 0x000e620000000a00 */
[----:B0-----:R-:W-:-:S05]  /*0970*/  IMAD.WIDE.U32 R18, R9, 0x4, R18 ;  /* 0x0000000409127825 */ /* 0x001fca00078e0012 */
[----:B------:R-:W2:Y:S01]  /*0980*/  LDG.E R6, desc[UR10][R18.64] ;  /* 0x0000000a12067981 */ /* 0x000ea2000c1e1900 */
[----:B------:R-:W-:-:S03]  /*0990*/  I2FP.F32.S32 R13, R11 ;  /* 0x0000000b000d7245 */ /* 0x000fc60000201400 */
[----:B------:R-:W3:Y:S01]  /*09a0*/  LDG.E R20, desc[UR10][R18.64+0x4] ;  /* 0x0000040a12147981 */ /* 0x000ee2000c1e1900 */
[----:B------:R-:W-:Y:S01]  /*09b0*/  IADD3 R11, PT, PT, R8, R11, RZ ;  /* 0x0000000b080b7210 */ /* 0x000fe20007ffe0ff */
[----:B--2---:R-:W-:-:S06]  /*09c0*/  FFMA R13, R4, R6, R13 ;  /* 0x00000006040d7223 */ /* 0x004fcc000000000d */
[----:B------:R-:W1:Y:S02]  /*09d0*/  F2I.TRUNC.NTZ R13, R13 ;  /* 0x0000000d000d7305 */ /* 0x000e64000020f100 */
[----:B-1----:R-:W-:-:S05]  /*09e0*/  IMAD.WIDE R16, R13, 0x4, R14 ;  /* 0x000000040d107825 */ /* 0x002fca00078e020e */
[----:B------:R-:W2:Y:S01]  /*09f0*/  LDG.E R6, desc[UR10][R16.64] ;  /* 0x0000000a10067981 */ /* 0x000ea2000c1e1900 */
[----:B------:R-:W-:-:S03]  /*0a00*/  I2FP.F32.S32 R11, R11 ;  /* 0x0000000b000b7245 */ /* 0x000fc60000201400 */
[----:B------:R-:W4:Y:S02]  /*0a10*/  LDG.E R21, desc[UR10][R16.64+0x10] ;  /* 0x0000100a10157981 */ /* 0x000f24000c1e1900 */
[----:B---3--:R-:W-:Y:S02]  /*0a20*/  FFMA R20, R4, R20, R11 ;  /* 0x0000001404147223 */ /* 0x008fe4000000000b */
[----:B------:R-:W3:Y:S02]  /*0a30*/  LDG.E R18, desc[UR10][R16.64+0x20] ;  /* 0x0000200a10127981 */ /* 0x000ee4000c1e1900 */
[----:B------:R0:W1:Y:S02]  /*0a40*/  F2I.TRUNC.NTZ R11, R20 ;  /* 0x00000014000b7305 */ /* 0x000064000020f100 */
[----:B------:R-:W5:Y:S04]  /*0a50*/  LDG.E R13, desc[UR10][R16.64+0x30] ;  /* 0x0000300a100d7981 */ /* 0x000f68000c1e1900 */
[----:B------:R-:W5:Y:S04]  /*0a60*/  LDG.E R19, desc[UR10][R16.64+0x40] ;  /* 0x0000400a10137981 */ /* 0x000f68000c1e1900 */
[----:B0-----:R-:W5:Y:S04]  /*0a70*/  LDG.E R20, desc[UR10][R16.64+0x60] ;  /* 0x0000600a10147981 */ /* 0x001f68000c1e1900 */
[----:B------:R-:W5:Y:S01]  /*0a80*/  LDG.E R29, desc[UR10][R16.64+0x70] ;  /* 0x0000700a101d7981 */ /* 0x000f62000c1e1900 */
[----:B-1----:R-:W-:-:S03]  /*0a90*/  IMAD.WIDE R14, R11, 0x4, R14 ;  /* 0x000000040b0e7825 */ /* 0x002fc600078e020e */
[----:B------:R-:W5:Y:S04]  /*0aa0*/  LDG.E R11, desc[UR10][R16.64+0x50] ;  /* 0x0000500a100b7981 */ /* 0x000f68000c1e1900 */
[----:B------:R-:W5:Y:S01]  /*0ab0*/  LDG.E R28, desc[UR10][R14.64+0x10] ;  /* 0x0000100a0e1c7981 */ /* 0x000f62000c1e1900 */
[----:B--2---:R-:W-:-:S03]  /*0ac0*/  FADD R23, R23, R6 ;  /* 0x0000000617177221 */ /* 0x004fc60000000000 */
[----:B------:R-:W2:Y:S01]  /*0ad0*/  LDG.E R6, desc[UR10][R14.64] ;  /* 0x0000000a0e067981 */ /* 0x000ea2000c1e1900 */
[----:B----4-:R-:W-:-:S03]  /*0ae0*/  FADD R24, R24, R21 ;  /* 0x0000001518187221 */ /* 0x010fc60000000000 */
[----:B------:R-:W4:Y:S01]  /*0af0*/  LDG.E R21, desc[UR10][R14.64+0x30] ;  /* 0x0000300a0e157981 */ /* 0x000f22000c1e1900 */
[----:B---3--:R-:W-:-:S03]  /*0b00*/  FADD R25, R25, R18 ;  /* 0x0000001219197221 */ /* 0x008fc60000000000 */
[----:B------:R-:W3:Y:S01]  /*0b10*/  LDG.E R18, desc[UR10][R14.64+0x20] ;  /* 0x0000200a0e127981 */ /* 0x000ee2000c1e1900 */
[----:B-----5:R-:W-:-:S03]  /*0b20*/  FADD R22, R22, R13 ;  /* 0x0000000d16167221 */ /* 0x020fc60000000000 */
[----:B------:R-:W5:Y:S01]  /*0b30*/  LDG.E R13, desc[UR10][R14.64+0x70] ;  /* 0x0000700a0e0d7981 */ /* 0x000f62000c1e1900 */
[----:B------:R-:W-:-:S03]  /*0b40*/  FADD R12, R12, R19 ;  /* 0x000000130c0c7221 */ /* 0x000fc60000000000 */
[----:B------:R-:W5:Y:S01]  /*0b50*/  LDG.E R19, desc[UR10][R14.64+0x40] ;  /* 0x0000400a0e137981 */ /* 0x000f62000c1e1900 */
[----:B------:R-:W-:-:S03]  /*0b60*/  FADD R26, R26, R11 ;  /* 0x0000000b1a1a7221 */ /* 0x000fc60000000000 */
[----:B------:R-:W5:Y:S01]  /*0b70*/  LDG.E R11, desc[UR10][R14.64+0x50] ;  /* 0x0000500a0e0b7981 */ /* 0x000f62000c1e1900 */
[----:B--2---:R-:W-:-:S03]  /*0b80*/  FADD R23, R23, R6 ;  /* 0x0000000617177221 */ /* 0x004fc60000000000 */
[----:B------:R-:W2:Y:S01]  /*0b90*/  LDG.E R6, desc[UR10][R14.64+0x60] ;  /* 0x0000600a0e067981 */ /* 0x000ea2000c1e1900 */
[----:B------:R-:W-:Y:S01]  /*0ba0*/  FADD R27, R27, R20 ;  /* 0x000000141b1b7221 */ /* 0x000fe20000000000 */
[----:B------:R-:W-:Y:S01]  /*0bb0*/  FADD R10, R10, R29 ;  /* 0x0000001d0a0a7221 */ /* 0x000fe20000000000 */
[----:B------:R-:W-:Y:S01]  /*0bc0*/  FADD R24, R24, R28 ;  /* 0x0000001c18187221 */ /* 0x000fe20000000000 */
[----:B----4-:R-:W-:Y:S01]  /*0bd0*/  FADD R22, R22, R21 ;  /* 0x0000001516167221 */ /* 0x010fe20000000000 */
[----:B------:R-:W-:Y:S01]  /*0be0*/  IADD3 R9, PT, PT, R9, 0x2, RZ ;  /* 0x0000000209097810 */ /* 0x000fe20007ffe0ff */
[----:B---3--:R-:W-:Y:S01]  /*0bf0*/  FADD R25, R25, R18 ;  /* 0x0000001219197221 */ /* 0x008fe20000000000 */
[----:B-----5:R-:W-:Y:S01]  /*0c00*/  FADD R10, R10, R13 ;  /* 0x0000000d0a0a7221 */ /* 0x020fe20000000000 */
[----:B------:R-:W-:Y:S01]  /*0c10*/  FADD R12, R12, R19 ;  /* 0x000000130c0c7221 */ /* 0x000fe20000000000 */
[----:B------:R-:W-:Y:S01]  /*0c20*/  FADD R26, R26, R11 ;  /* 0x0000000b1a1a7221 */ /* 0x000fe20000000000 */
[----:B--2---:R-:W-:-:S07]  /*0c30*/  FADD R27, R27, R6 ;  /* 0x000000061b1b7221 */ /* 0x004fce0000000000 */
.L_x_21:
[----:B------:R-:W-:Y:S05]  /*0c40*/  BRA.U UP1, `(.L_x_18) ;  /* 0x0000000101647547 */ /* 0x000fea000b800000 */
[----:B------:R-:W0:Y:S02]  /*0c50*/  LDC.64 R14, c[0x0][0x390] ;  /* 0x0000e400ff0e7b82 */ /* 0x000e240000000a00 */
[----:B0-----:R-:W-:-:S06]  /*0c60*/  IMAD.WIDE.U32 R14, R9, 0x4, R14 ;  /* 0x00000004090e7825 */ /* 0x001fcc00078e000e */
[----:B------:R-:W2:Y:S01]  /*0c70*/  LDG.E R14, desc[UR10][R14.64] ;  /* 0x0000000a0e0e7981 */ /* 0x000ea2000c1e1900 */
[----:B------:R-:W-:Y:S02]  /*0c80*/  IMAD R8, R8, R9, R7 ;  /* 0x0000000908087224 */ /* 0x000fe400078e0207 */
[----:B------:R-:W0:Y:S03]  /*0c90*/  LDC.64 R6, c[0x0][0x388] ;  /* 0x0000e200ff067b82 */ /* 0x000e260000000a00 */
[----:B------:R-:W-:-:S05]  /*0ca0*/  I2FP.F32.S32 R9, R8 ;  /* 0x0000000800097245 */ /* 0x000fca0000201400 */
[----:B--2---:R-:W-:-:S06]  /*0cb0*/  FFMA R9, R4, R14, R9 ;  /* 0x0000000e04097223 */ /* 0x004fcc0000000009 */
[----:B------:R-:W0:Y:S02]  /*0cc0*/  F2I.TRUNC.NTZ R9, R9 ;  /* 0x0000000900097305 */ /* 0x000e24000020f100 */
[----:B0-----:R-:W-:-:S05]  /*0cd0*/  IMAD.WIDE R6, R9, 0x4, R6 ;  /* 0x0000000409067825 */ /* 0x001fca00078e0206 */
[----:B------:R-:W2:Y:S04]  /*0ce0*/  LDG.E R4, desc[UR10][R6.64] ;  /* 0x0000000a06047981 */ /* 0x000ea8000c1e1900 */
[----:B------:R-:W3:Y:S04]  /*0cf0*/  LDG.E R11, desc[UR10][R6.64+0x10] ;  /* 0x0000100a060b7981 */ /* 0x000ee8000c1e1900 */
[----:B------:R-:W4:Y:S04]  /*0d00*/  LDG.E R8, desc[UR10][R6.64+0x20] ;  /* 0x0000200a06087981 */ /* 0x000f28000c1e1900 */
[----:B------:R-:W5:Y:S04]  /*0d10*/  LDG.E R13, desc[UR10][R6.64+0x30] ;  /* 0x0000300a060d7981 */ /* 0x000f68000c1e1900 */
[----:B------:R-:W5:Y:S04]  /*0d20*/  LDG.E R15, desc[UR10][R6.64+0x40] ;  /* 0x0000400a060f7981 */ /* 0x000f68000c1e1900 */
[----:B------:R-:W5:Y:S04]  /*0d30*/  LDG.E R17, desc[UR10][R6.64+0x50] ;  /* 0x0000500a06117981 */ /* 0x000f68000c1e1900 */
[----:B------:R-:W5:Y:S04]  /*0d40*/  LDG.E R14, desc[UR10][R6.64+0x60] ;  /* 0x0000600a060e7981 */ /* 0x000f68000c1e1900 */
[----:B------:R-:W5:Y:S01]  /*0d50*/  LDG.E R19, desc[UR10][R6.64+0x70] ;  /* 0x0000700a06137981 */ /* 0x000f62000c1e1900 */
[----:B--2---:R-:W-:Y:S01]  /*0d60*/  FADD R23, R23, R4 ;  /* 0x0000000417177221 */ /* 0x004fe20000000000 */
[----:B---3--:R-:W-:Y:S01]  /*0d70*/  FADD R24, R24, R11 ;  /* 0x0000000b18187221 */ /* 0x008fe20000000000 */
[----:B----4-:R-:W-:Y:S01]  /*0d80*/  FADD R25, R25, R8 ;  /* 0x0000000819197221 */ /* 0x010fe20000000000 */
[----:B-----5:R-:W-:Y:S01]  /*0d90*/  FADD R22, R22, R13 ;  /* 0x0000000d16167221 */ /* 0x020fe20000000000 */
[----:B------:R-:W-:Y:S01]  /*0da0*/  FADD R12, R12, R15 ;  /* 0x0000000f0c0c7221 */ /* 0x000fe20000000000 */
[----:B------:R-:W-:Y:S01]  /*0db0*/  FADD R26, R26, R17 ;  /* 0x000000111a1a7221 */ /* 0x000fe20000000000 */
[----:B------:R-:W-:Y:S01]  /*0dc0*/  FADD R27, R27, R14 ;  /* 0x0000000e1b1b7221 */ /* 0x000fe20000000000 */
[----:B------:R-:W-:-:S07]  /*0dd0*/  FADD R10, R10, R19 ;  /* 0x000000130a0a7221 */ /* 0x000fce0000000000 */
.L_x_18:
[----:B------:R-:W0:Y:S01]  /*0de0*/  LDCU UR4, c[0x0][0x398] ;  /* 0x00007300ff0477ac */ /* 0x000e220008000800 */
[----:B------:R-:W1:Y:S01]  /*0df0*/  LDC.64 R6, c[0x0][0x380] ;  /* 0x0000e000ff067b82 */ /* 0x000e620000000a00 */
[----:B------:R-:W-:Y:S02]  /*0e00*/  LEA R0, R0, R3, 0x5 ;  /* 0x0000000300007211 */ /* 0x000fe400078e28ff */
[----:B------:R-:W-:-:S05]  /*0e10*/  LEA R5, R2, R5, 0x5 ;  /* 0x0000000502057211 */ /* 0x000fca00078e28ff */
[----:B0-----:R-:W-:-:S05]  /*0e20*/  IMAD R5, R0, UR4, R5 ;  /* 0x0000000400057c24 */ /* 0x001fca000f8e0205 */
[C---:B------:R-:W-:Y:S02]  /*0e30*/  IADD3 R19, PT, PT, R5.reuse, 0x4, RZ ;  /* 0x0000000405137810 */ /* 0x040fe40007ffe0ff */
[C---:B------:R-:W-:Y:S01]  /*0e40*/  IADD3 R17, PT, PT, R5.reuse, 0x8, RZ ;  /* 0x0000000805117810 */ /* 0x040fe20007ffe0ff */
[C-C-:B-1----:R-:W-:Y:S01]  /*0e50*/  IMAD.WIDE.U32 R2, R5.reuse, 0x4, R6.reuse ;  /* 0x0000000405027825 */ /* 0x142fe200078e0006 */
[C---:B------:R-:W-:Y:S02]  /*0e60*/  IADD3 R15, PT, PT, R5.reuse, 0xc, RZ ;  /* 0x0000000c050f7810 */ /* 0x040fe40007ffe0ff */
[----:B------:R-:W-:Y:S01]  /*0e70*/  IADD3 R9, PT, PT, R5, 0x10, RZ ;  /* 0x0000001005097810 */ /* 0x000fe20007ffe0ff */
[--C-:B------:R-:W-:Y:S01]  /*0e80*/  IMAD.WIDE.U32 R18, R19, 0x4, R6.reuse ;  /* 0x0000000413127825 */ /* 0x100fe200078e0006 */
[C---:B------:R-:W-:Y:S01]  /*0e90*/  IADD3 R11, PT, PT, R5.reuse, 0x14, RZ ;  /* 0x00000014050b7810 */ /* 0x040fe20007ffe0ff */
[----:B------:R0:W-:Y:S01]  /*0ea0*/  STG.E desc[UR10][R2.64], R23 ;  /* 0x0000001702007986 */ /* 0x0001e2000c10190a */
[----:B------:R-:W-:Y:S01]  /*0eb0*/  IADD3 R13, PT, PT, R5, 0x18, RZ ;  /* 0x00000018050d7810 */ /* 0x000fe20007ffe0ff */
[--C-:B------:R-:W-:Y:S01]  /*0ec0*/  IMAD.WIDE.U32 R16, R17, 0x4, R6.reuse ;  /* 0x0000000411107825 */ /* 0x100fe200078e0006 */
[----:B------:R-:W-:Y:S01]  /*0ed0*/  IADD3 R21, PT, PT, R5, 0x1c, RZ ;  /* 0x0000001c05157810 */ /* 0x000fe20007ffe0ff */
[----:B------:R-:W-:Y:S02]  /*0ee0*/  STG.E desc[UR10][R18.64], R24 ;  /* 0x0000001812007986 */ /* 0x000fe4000c10190a */
[----:B------:R-:W-:-:S02]  /*0ef0*/  IMAD.WIDE.U32 R14, R15, 0x4, R6 ;  /* 0x000000040f0e7825 */ /* 0x000fc400078e0006 */
[----:B------:R-:W-:Y:S02]  /*0f00*/  STG.E desc[UR10][R16.64], R25 ;  /* 0x0000001910007986 */ /* 0x000fe4000c10190a */
[--C-:B------:R-:W-:Y:S02]  /*0f10*/  IMAD.WIDE.U32 R8, R9, 0x4, R6.reuse ;  /* 0x0000000409087825 */ /* 0x100fe400078e0006 */
[----:B------:R-:W-:Y:S02]  /*0f20*/  STG.E desc[UR10][R14.64], R22 ;  /* 0x000000160e007986 */ /* 0x000fe4000c10190a */
[--C-:B------:R-:W-:Y:S02]  /*0f30*/  IMAD.WIDE.U32 R4, R11, 0x4, R6.reuse ;  /* 0x000000040b047825 */ /* 0x100fe400078e0006 */
[----:B------:R-:W-:Y:S02]  /*0f40*/  STG.E desc[UR10][R8.64], R12 ;  /* 0x0000000c08007986 */ /* 0x000fe4000c10190a */
[----:B0-----:R-:W-:-:S02]  /*0f50*/  IMAD.WIDE.U32 R2, R13, 0x4, R6 ;  /* 0x000000040d027825 */ /* 0x001fc400078e0006 */
[----:B------:R-:W-:Y:S02]  /*0f60*/  STG.E desc[UR10][R4.64], R26 ;  /* 0x0000001a04007986 */ /* 0x000fe4000c10190a */
[----:B------:R-:W-:Y:S02]  /*0f70*/  IMAD.WIDE.U32 R6, R21, 0x4, R6 ;  /* 0x0000000415067825 */ /* 0x000fe400078e0006 */
[----:B------:R-:W-:Y:S04]  /*0f80*/  STG.E desc[UR10][R2.64], R27 ;  /* 0x0000001b02007986 */ /* 0x000fe8000c10190a */
[----:B------:R-:W-:Y:S01]  /*0f90*/  STG.E desc[UR10][R6.64], R10 ;  /* 0x0000000a06007986 */ /* 0x000fe2000c10190a */
[----:B------:R-:W-:Y:S05]  /*0fa0*/  EXIT ;  /* 0x000000000000794d */ /* 0x000fea0003800000 */
.L_x_22:
        /* <DEDUP_REMOVED lines=13> */
.L_x_26:


//--------------------- .nv.shared._Z16dedisperse_loop3PKfPfPKijjii --------------------------
	.section	.nv.shared._Z16dedisperse_loop3PKfPfPKijjii,"aw",@nobits
	.sectionflags	@""
	.align	16
.nv.shared._Z16dedisperse_loop3PKfPfPKijjii:
	.zero		1152


//--------------------- .nv.shared.reserved.0     --------------------------
	.section	.nv.shared.reserved.0,"aw",@nobits
	.weak		__nv_reservedSMEM_offset_0_alias
	.size		__nv_reservedSMEM_offset_0_alias, 0, 64
	.other		__nv_reservedSMEM_offset_0_alias,@"STO_CUDA_RESERVED_SHARED STV_DEFAULT"
__nv_reservedSMEM_offset_0_alias:
	.zero		0
	.zero		64


//--------------------- .nv.shared._Z16dedisperse_loop2PKfPfPKijjii --------------------------
	.section	.nv.shared._Z16dedisperse_loop2PKfPfPKijjii,"aw",@nobits
	.sectionflags	@""
	.align	16
	.zero		1024


//--------------------- .nv.shared._Z16dedisperse_loop1PKfPfPKijjii --------------------------
	.section	.nv.shared._Z16dedisperse_loop1PKfPfPKijjii,"aw",@nobits
	.sectionflags	@""
	.align	16
.nv.shared._Z16dedisperse_loop1PKfPfPKijjii:
	.zero		1152


//--------------------- .nv.shared._Z18cache_dedispersionPfS_S_iiffi --------------------------
	.section	.nv.shared._Z18cache_dedispersionPfS_S_iiffi,"aw",@nobits
	.sectionflags	@""
	.align	16
	.zero		1024


//--------------------- .nv.constant0._Z16dedisperse_loop3PKfPfPKijjii --------------------------
	.section	.nv.constant0._Z16dedisperse_loop3PKfPfPKijjii,"a",@progbits
	.sectionflags	@""
	.align	4
.nv.constant0._Z16dedisperse_loop3PKfPfPKijjii:
	.zero		936


//--------------------- .nv.constant0._Z16dedisperse_loop2PKfPfPKijjii --------------------------
	.section	.nv.constant0._Z16dedisperse_loop2PKfPfPKijjii,"a",@progbits
	.sectionflags	@""
	.align	4
.nv.constant0._Z16dedisperse_loop2PKfPfPKijjii:
	.zero		936


//--------------------- .nv.constant0._Z16dedisperse_loop1PKfPfPKijjii --------------------------
	.section	.nv.constant0._Z16dedisperse_loop1PKfPfPKijjii,"a",@progbits
	.sectionflags	@""
	.align	4
.nv.constant0._Z16dedisperse_loop1PKfPfPKijjii:
	.zero		936


//--------------------- .nv.constant0._Z18cache_dedispersionPfS_S_iiffi --------------------------
	.section	.nv.constant0._Z18cache_dedispersionPfS_S_iiffi,"a",@progbits
	.sectionflags	@""
	.align	4
.nv.constant0._Z18cache_dedispersionPfS_S_iiffi:
	.zero		940


//--------------------- SYMBOLS --------------------------

	.type		.nv.reservedSmem.offset0,@object
	.size		.nv.reservedSmem.offset0,0x4
	.type		.nv.reservedSmem.cap,@object
	.size		.nv.reservedSmem.cap,0x4
